	.target	sm_90a

	.elftype	@"ET_EXEC"


//--------------------- .note.nv.tkinfo           --------------------------
	.section	.note.nv.tkinfo,"",@"SHT_NOTE"
	.sectionflags	@"SHF_NOTE_NV_TKINFO"
	.tkinfo
        /*0018*/ 	.word	0x00000002
        /*0030*/ 	.string	""
        /*0030*/ 	.string	"ptxas"
        /*0030*/ 	.string	"Cuda compilation tools, release 13.0, V13.0.88"
        /*0030*/ 	.string	"Build cuda_13.0.r13.0/compiler.36424714_0"
        /*0030*/ 	.string	"-arch sm_90a -m 64 "



//--------------------- .note.nv.cuinfo           --------------------------
	.section	.note.nv.cuinfo,"",@"SHT_NOTE"
	.sectionflags	@"SHF_NOTE_NV_CUINFO"
        /*0018*/ 	.short	0x0002
        /*001a*/ 	.short	0x005a
        /*001c*/ 	.short	0x0082
	.zero		2


//--------------------- .nv.info                  --------------------------
	.section	.nv.info,"",@"SHT_CUDA_INFO"
	.align	4


	//----- nvinfo : EIATTR_REGCOUNT
	.align		4
        /*0000*/ 	.byte	0x04, 0x2f
        /*0002*/ 	.short	(.L_15 - .L_14)
	.align		4
.L_14:
        /*0004*/ 	.word	index@(_ZN7cutlass13device_kernelINS_4gemm6kernel13GemmUniversalIN4cute5tupleIJiiiiEEENS1_10collective13CollectiveMmaINS1_34MainloopSm90TmaGmmaWarpSpecializedILi6ENS5_IJNS4_1CILi2EEESB_NSA_ILi1EEEEEENS1_35KernelTmaWarpSpecializedCooperativeEEENS5_IJNSA_ILi128EEESG_NSA_ILi64EEEEEENS_6half_tENS5_IJSC_llEEESJ_NS5_IJlSC_lEEENS4_8TiledMMAINS4_8MMA_AtomIJNS4_4SM904GMMA26MMA_64x128x16_F32F16F16_SSILNSP_5MajorE1ELSR_0ELNSP_7ScaleInE1ELSS_1EEEEEENS4_6LayoutINS5_IJSB_SC_SC_EEENS5_IJSC_NSA_ILi0EEESX_EEEEENS5_IJNS4_10UnderscoreES10_S10_EEEEENS4_23SM90_TMA_LOAD_MULTICASTENS4_14ComposedLayoutINS4_7SwizzleILi3ELi4ELi3EEENS4_18smem_ptr_flag_bitsILi16EEENSV_INS5_IJSH_NSA_ILi8EEEEEENS5_IJSC_SH_EEEEEEEvNS4_8identityES13_NS14_IS16_S18_NSV_INS5_IJS19_SH_EEENS5_IJSH_SC_EEEEEEEvS1E_EENS_8epilogue10collective6detail29Sm90TmaWarpSpecializedAdapterINS1L_15DefaultEpilogueISJ_SL_SL_NS1K_6thread17LinearCombinationISJ_Li1EffLNS1P_9ScaleType4KindE0ELNS_15FloatRoundStyleE2ESJ_EENS1_15EpilogueDefaultEEEEEvvEEEEvNT_6ParamsE)
        /*0008*/ 	.word	0x000000a8


	//----- nvinfo : EIATTR_FRAME_SIZE
	.align		4
.L_15:
        /*000c*/ 	.byte	0x04, 0x11
        /*000e*/ 	.short	(.L_17 - .L_16)
	.align		4
.L_16:
        /*0010*/ 	.word	index@(_ZN7cutlass13device_kernelINS_4gemm6kernel13GemmUniversalIN4cute5tupleIJiiiiEEENS1_10collective13CollectiveMmaINS1_34MainloopSm90TmaGmmaWarpSpecializedILi6ENS5_IJNS4_1CILi2EEESB_NSA_ILi1EEEEEENS1_35KernelTmaWarpSpecializedCooperativeEEENS5_IJNSA_ILi128EEESG_NSA_ILi64EEEEEENS_6half_tENS5_IJSC_llEEESJ_NS5_IJlSC_lEEENS4_8TiledMMAINS4_8MMA_AtomIJNS4_4SM904GMMA26MMA_64x128x16_F32F16F16_SSILNSP_5MajorE1ELSR_0ELNSP_7ScaleInE1ELSS_1EEEEEENS4_6LayoutINS5_IJSB_SC_SC_EEENS5_IJSC_NSA_ILi0EEESX_EEEEENS5_IJNS4_10UnderscoreES10_S10_EEEEENS4_23SM90_TMA_LOAD_MULTICASTENS4_14ComposedLayoutINS4_7SwizzleILi3ELi4ELi3EEENS4_18smem_ptr_flag_bitsILi16EEENSV_INS5_IJSH_NSA_ILi8EEEEEENS5_IJSC_SH_EEEEEEEvNS4_8identityES13_NS14_IS16_S18_NSV_INS5_IJS19_SH_EEENS5_IJSH_SC_EEEEEEEvS1E_EENS_8epilogue10collective6detail29Sm90TmaWarpSpecializedAdapterINS1L_15DefaultEpilogueISJ_SL_SL_NS1K_6thread17LinearCombinationISJ_Li1EffLNS1P_9ScaleType4KindE0ELNS_15FloatRoundStyleE2ESJ_EENS1_15EpilogueDefaultEEEEEvvEEEEvNT_6ParamsE)
        /*0014*/ 	.word	0x00000000


	//----- nvinfo : EIATTR_MIN_STACK_SIZE
	.align		4
.L_17:
        /*0018*/ 	.byte	0x04, 0x12
        /*001a*/ 	.short	(.L_19 - .L_18)
	.align		4
.L_18:
        /*001c*/ 	.word	index@(_ZN7cutlass13device_kernelINS_4gemm6kernel13GemmUniversalIN4cute5tupleIJiiiiEEENS1_10collective13CollectiveMmaINS1_34MainloopSm90TmaGmmaWarpSpecializedILi6ENS5_IJNS4_1CILi2EEESB_NSA_ILi1EEEEEENS1_35KernelTmaWarpSpecializedCooperativeEEENS5_IJNSA_ILi128EEESG_NSA_ILi64EEEEEENS_6half_tENS5_IJSC_llEEESJ_NS5_IJlSC_lEEENS4_8TiledMMAINS4_8MMA_AtomIJNS4_4SM904GMMA26MMA_64x128x16_F32F16F16_SSILNSP_5MajorE1ELSR_0ELNSP_7ScaleInE1ELSS_1EEEEEENS4_6LayoutINS5_IJSB_SC_SC_EEENS5_IJSC_NSA_ILi0EEESX_EEEEENS5_IJNS4_10UnderscoreES10_S10_EEEEENS4_23SM90_TMA_LOAD_MULTICASTENS4_14ComposedLayoutINS4_7SwizzleILi3ELi4ELi3EEENS4_18smem_ptr_flag_bitsILi16EEENSV_INS5_IJSH_NSA_ILi8EEEEEENS5_IJSC_SH_EEEEEEEvNS4_8identityES13_NS14_IS16_S18_NSV_INS5_IJS19_SH_EEENS5_IJSH_SC_EEEEEEEvS1E_EENS_8epilogue10collective6detail29Sm90TmaWarpSpecializedAdapterINS1L_15DefaultEpilogueISJ_SL_SL_NS1K_6thread17LinearCombinationISJ_Li1EffLNS1P_9ScaleType4KindE0ELNS_15FloatRoundStyleE2ESJ_EENS1_15EpilogueDefaultEEEEEvvEEEEvNT_6ParamsE)
        /*0020*/ 	.word	0x00000000
.L_19:


//--------------------- .nv.compat                --------------------------
	.section	.nv.compat,"",@"SHT_CUDA_COMPAT_INFO"
	.align	4
        /*0000*/ 	.byte	0x02, 0x09, 0x01, 0x00, 0x02, 0x02, 0x04, 0x00, 0x02, 0x05, 0x05, 0x00, 0x03, 0x07, 0x01, 0x01
        /*0010*/ 	.byte	0x02, 0x03, 0x01, 0x00, 0x02, 0x06, 0x01, 0x00, 0x04, 0x0b, 0x08, 0x00, 0x00, 0x00, 0x00, 0x00
        /*0020*/ 	.byte	0x00, 0x00, 0x00, 0x00


//--------------------- .nv.info._ZN7cutlass13device_kernelINS_4gemm6kernel13GemmUniversalIN4cute5tupleIJiiiiEEENS1_10collective13CollectiveMmaINS1_34MainloopSm90TmaGmmaWarpSpecializedILi6ENS5_IJNS4_1CILi2EEESB_NSA_ILi1EEEEEENS1_35KernelTmaWarpSpecializedCooperativeEEENS5_IJNSA_ILi128EEESG_NSA_ILi64EEEEEENS_6half_tENS5_IJSC_llEEESJ_NS5_IJlSC_lEEENS4_8TiledMMAINS4_8MMA_AtomIJNS4_4SM904GMMA26MMA_64x128x16_F32F16F16_SSILNSP_5MajorE1ELSR_0ELNSP_7ScaleInE1ELSS_1EEEEEENS4_6LayoutINS5_IJSB_SC_SC_EEENS5_IJSC_NSA_ILi0EEESX_EEEEENS5_IJNS4_10UnderscoreES10_S10_EEEEENS4_23SM90_TMA_LOAD_MULTICASTENS4_14ComposedLayoutINS4_7SwizzleILi3ELi4ELi3EEENS4_18smem_ptr_flag_bitsILi16EEENSV_INS5_IJSH_NSA_ILi8EEEEEENS5_IJSC_SH_EEEEEEEvNS4_8identityES13_NS14_IS16_S18_NSV_INS5_IJS19_SH_EEENS5_IJSH_SC_EEEEEEEvS1E_EENS_8epilogue10collective6detail29Sm90TmaWarpSpecializedAdapterINS1L_15DefaultEpilogueISJ_SL_SL_NS1K_6thread17LinearCombinationISJ_Li1EffLNS1P_9ScaleType4KindE0ELNS_15FloatRoundStyleE2ESJ_EENS1_15EpilogueDefaultEEEEEvvEEEEvNT_6ParamsE --------------------------
	.section	.nv.info._ZN7cutlass13device_kernelINS_4gemm6kernel13GemmUniversalIN4cute5tupleIJiiiiEEENS1_10collective13CollectiveMmaINS1_34MainloopSm90TmaGmmaWarpSpecializedILi6ENS5_IJNS4_1CILi2EEESB_NSA_ILi1EEEEEENS1_35KernelTmaWarpSpecializedCooperativeEEENS5_IJNSA_ILi128EEESG_NSA_ILi64EEEEEENS_6half_tENS5_IJSC_llEEESJ_NS5_IJlSC_lEEENS4_8TiledMMAINS4_8MMA_AtomIJNS4_4SM904GMMA26MMA_64x128x16_F32F16F16_SSILNSP_5MajorE1ELSR_0ELNSP_7ScaleInE1ELSS_1EEEEEENS4_6LayoutINS5_IJSB_SC_SC_EEENS5_IJSC_NSA_ILi0EEESX_EEEEENS5_IJNS4_10UnderscoreES10_S10_EEEEENS4_23SM90_TMA_LOAD_MULTICASTENS4_14ComposedLayoutINS4_7SwizzleILi3ELi4ELi3EEENS4_18smem_ptr_flag_bitsILi16EEENSV_INS5_IJSH_NSA_ILi8EEEEEENS5_IJSC_SH_EEEEEEEvNS4_8identityES13_NS14_IS16_S18_NSV_INS5_IJS19_SH_EEENS5_IJSH_SC_EEEEEEEvS1E_EENS_8epilogue10collective6detail29Sm90TmaWarpSpecializedAdapterINS1L_15DefaultEpilogueISJ_SL_SL_NS1K_6thread17LinearCombinationISJ_Li1EffLNS1P_9ScaleType4KindE0ELNS_15FloatRoundStyleE2ESJ_EENS1_15EpilogueDefaultEEEEEvvEEEEvNT_6ParamsE,"",@"SHT_CUDA_INFO"
	.sectionflags	@""
	.align	4


	//----- nvinfo : EIATTR_CUDA_API_VERSION
	.align		4
        /*0000*/ 	.byte	0x04, 0x37
        /*0002*/ 	.short	(.L_21 - .L_20)
.L_20:
        /*0004*/ 	.word	0x00000082


	//----- nvinfo : EIATTR_KPARAM_INFO
	.align		4
.L_21:
        /*0008*/ 	.byte	0x04, 0x17
        /*000a*/ 	.short	(.L_23 - .L_22)
.L_22:
        /*000c*/ 	.word	0x00000000
        /*0010*/ 	.short	0x0000
        /*0012*/ 	.short	0x0070
        /*0014*/ 	.byte	0x00, 0xf0, 0x01, 0x10


	//----- nvinfo : EIATTR_SPARSE_MMA_MASK
	.align		4
.L_23:
        /*0018*/ 	.byte	0x03, 0x50
        /*001a*/ 	.short	0x0000


	//----- nvinfo : EIATTR_MAXREG_COUNT
	.align		4
        /*001c*/ 	.byte	0x03, 0x1b
        /*001e*/ 	.short	0x00a8


	//----- nvinfo : EIATTR_NUM_BARRIERS
	.align		4
        /*0020*/ 	.byte	0x02, 0x4c
        /*0022*/ 	.byte	0x01
	.zero		1


	//----- nvinfo : EIATTR_EXTERNS
	.align		4
        /*0024*/ 	.byte	0x04, 0x0f
        /*0026*/ 	.short	(.L_25 - .L_24)


	//   ....[0]....
	.align		4
.L_24:
        /*0028*/ 	.word	index@(__assertfail)


	//----- nvinfo : EIATTR_MERCURY_ISA_VERSION
	.align		4
.L_25:
        /*002c*/ 	.byte	0x03, 0x5f
        /*002e*/ 	.short	0x0101


	//----- nvinfo : EIATTR_INT_WARP_WIDE_INSTR_OFFSETS
	.align		4
        /*0030*/ 	.byte	0x04, 0x31
        /*0032*/ 	.short	(.L_27 - .L_26)


	//   ....[0]....
.L_26:
        /*0034*/ 	.word	0x000004c0


	//   ....[1]....
        /*0038*/ 	.word	0x000004f0


	//   ....[2]....
        /*003c*/ 	.word	0x00000690


	//   ....[3]....
        /*0040*/ 	.word	0x00001f30


	//----- nvinfo : EIATTR_COOP_GROUP_MASK_REGIDS
	.align		4
.L_27:
        /*0044*/ 	.byte	0x04, 0x29
        /*0046*/ 	.short	(.L_29 - .L_28)


	//   ....[0]....
.L_28:
        /*0048*/ 	.word	0xffffffff


	//   ....[1]....
        /*004c*/ 	.word	0xffffffff


	//   ....[2]....
        /*0050*/ 	.word	0xffffffff


	//   ....[3]....
        /*0054*/ 	.word	0xffffffff


	//   ....[4]....
        /*0058*/ 	.word	0xffffffff


	//   ....[5]....
        /*005c*/ 	.word	0xffffffff


	//----- nvinfo : EIATTR_COOP_GROUP_INSTR_OFFSETS
	.align		4
.L_29:
        /*0060*/ 	.byte	0x04, 0x28
        /*0062*/ 	.short	(.L_31 - .L_30)


	//   ....[0]....
.L_30:
        /*0064*/ 	.word	0x00000060


	//   ....[1]....
        /*0068*/ 	.word	0x00000070


	//   ....[2]....
        /*006c*/ 	.word	0x00000130


	//   ....[3]....
        /*0070*/ 	.word	0x00000310


	//   ....[4]....
        /*0074*/ 	.word	0x00000840


	//   ....[5]....
        /*0078*/ 	.word	0x000014c0


	//----- nvinfo : EIATTR_REG_RECONFIG
	.align		4
.L_31:
        /*007c*/ 	.byte	0x01, 0x54
	.zero		2


	//----- nvinfo : EIATTR_SYSCALL_OFFSETS
	.align		4
        /*0080*/ 	.byte	0x04, 0x46
        /*0082*/ 	.short	(.L_33 - .L_32)


	//   ....[0]....
.L_32:
        /*0084*/ 	.word	0x000016a0


	//----- nvinfo : EIATTR_MBARRIER_INSTR_OFFSETS
	.align		4
.L_33:
        /*0088*/ 	.byte	0x04, 0x39
        /*008a*/ 	.short	(.L_35 - .L_34)


	//   ....[0]....
.L_34:
        /*008c*/ 	.word	0x00000230
        /*0090*/ 	.word	0x000000ff
        /*0094*/ 	.word	0x00000000
        /*0098*/ 	.short	0x0100
        /*009a*/ 	.byte	0x08
	.zero		1


	//   ....[1]....
        /*009c*/ 	.word	0x00000240
        /*00a0*/ 	.word	0x000000ff
        /*00a4*/ 	.word	0x00000030
        /*00a8*/ 	.short	0x0100
        /*00aa*/ 	.byte	0x08
	.zero		1


	//   ....[2]....
        /*00ac*/ 	.word	0x00000250
        /*00b0*/ 	.word	0x000000ff
        /*00b4*/ 	.word	0x00000008
        /*00b8*/ 	.short	0x0100
        /*00ba*/ 	.byte	0x08
	.zero		1


	//   ....[3]....
        /*00bc*/ 	.word	0x00000260
        /*00c0*/ 	.word	0x000000ff
        /*00c4*/ 	.word	0x00000038
        /*00c8*/ 	.short	0x0100
        /*00ca*/ 	.byte	0x08
	.zero		1


	//   ....[4]....
        /*00cc*/ 	.word	0x00000270
        /*00d0*/ 	.word	0x000000ff
        /*00d4*/ 	.word	0x00000010
        /*00d8*/ 	.short	0x0100
        /*00da*/ 	.byte	0x08
	.zero		1


	//   ....[5]....
        /*00dc*/ 	.word	0x00000280
        /*00e0*/ 	.word	0x000000ff
        /*00e4*/ 	.word	0x00000040
        /*00e8*/ 	.short	0x0100
        /*00ea*/ 	.byte	0x08
	.zero		1


	//   ....[6]....
        /*00ec*/ 	.word	0x00000290
        /*00f0*/ 	.word	0x000000ff
        /*00f4*/ 	.word	0x00000018
        /*00f8*/ 	.short	0x0100
        /*00fa*/ 	.byte	0x08
	.zero		1


	//   ....[7]....
        /*00fc*/ 	.word	0x000002a0
        /*0100*/ 	.word	0x000000ff
        /*0104*/ 	.word	0x00000048
        /*0108*/ 	.short	0x0100
        /*010a*/ 	.byte	0x08
	.zero		1


	//   ....[8]....
        /*010c*/ 	.word	0x000002b0
        /*0110*/ 	.word	0x000000ff
        /*0114*/ 	.word	0x00000020
        /*0118*/ 	.short	0x0100
        /*011a*/ 	.byte	0x08
	.zero		1


	//   ....[9]....
        /*011c*/ 	.word	0x000002c0
        /*0120*/ 	.word	0x000000ff
        /*0124*/ 	.word	0x00000050
        /*0128*/ 	.short	0x0100
        /*012a*/ 	.byte	0x08
	.zero		1


	//   ....[10]....
        /*012c*/ 	.word	0x000002d0
        /*0130*/ 	.word	0x000000ff
        /*0134*/ 	.word	0x00000028
        /*0138*/ 	.short	0x0100
        /*013a*/ 	.byte	0x08
	.zero		1


	//   ....[11]....
        /*013c*/ 	.word	0x000002e0
        /*0140*/ 	.word	0x000000ff
        /*0144*/ 	.word	0x00000058
        /*0148*/ 	.short	0x0100
        /*014a*/ 	.byte	0x08
	.zero		1


	//   ....[12]....
        /*014c*/ 	.word	0x00000720
        /*0150*/ 	.word	0x000000ff
        /*0154*/ 	.word	0x00000070
        /*0158*/ 	.short	0x0100
        /*015a*/ 	.byte	0x06
	.zero		1


	//   ....[13]....
        /*015c*/ 	.word	0x000007c0
        /*0160*/ 	.word	0x000000ff
        /*0164*/ 	.word	0x00000078
        /*0168*/ 	.short	0x0100
        /*016a*/ 	.byte	0x06
	.zero		1


	//   ....[14]....
        /*016c*/ 	.word	0x00001760
        /*0170*/ 	.word	0x00000003
        /*0174*/ 	.word	0x00000000
        /*0178*/ 	.short	0x010a
        /*017a*/ 	.byte	0x3f
	.zero		1


	//   ....[15]....
        /*017c*/ 	.word	0x000017c0
        /*0180*/ 	.word	0x00000003
        /*0184*/ 	.word	0x00000000
        /*0188*/ 	.short	0x010a
        /*018a*/ 	.byte	0x3f
	.zero		1


	//   ....[16]....
        /*018c*/ 	.word	0x00001b40
        /*0190*/ 	.word	0x00000005
        /*0194*/ 	.word	0x00000000
        /*0198*/ 	.short	0x010a
        /*019a*/ 	.byte	0x3f
	.zero		1


	//   ....[17]....
        /*019c*/ 	.word	0x00001b80
        /*01a0*/ 	.word	0x00000005
        /*01a4*/ 	.word	0x00000000
        /*01a8*/ 	.short	0x010a
        /*01aa*/ 	.byte	0x3f
	.zero		1


	//   ....[18]....
        /*01ac*/ 	.word	0x00001de0
        /*01b0*/ 	.word	0x00000004
        /*01b4*/ 	.word	0x00000000
        /*01b8*/ 	.short	0x0101
        /*01ba*/ 	.byte	0x3f
	.zero		1


	//   ....[19]....
        /*01bc*/ 	.word	0x00001fd0
        /*01c0*/ 	.word	0x00000000
        /*01c4*/ 	.word	0x00000000
        /*01c8*/ 	.short	0x0101
        /*01ca*/ 	.byte	0x3f
	.zero		1


	//   ....[20]....
        /*01cc*/ 	.word	0x000071f0
        /*01d0*/ 	.word	0x00000015
        /*01d4*/ 	.word	0x00000030
        /*01d8*/ 	.short	0x010a
        /*01da*/ 	.byte	0x3f
	.zero		1


	//   ....[21]....
        /*01dc*/ 	.word	0x00007620
        /*01e0*/ 	.word	0x00000006
        /*01e4*/ 	.word	0x00000078
        /*01e8*/ 	.short	0x0101
        /*01ea*/ 	.byte	0x3f
	.zero		1


	//   ....[22]....
        /*01ec*/ 	.word	0x00007d50
        /*01f0*/ 	.word	0x00000007
        /*01f4*/ 	.word	0x00000000
        /*01f8*/ 	.short	0x010a
        /*01fa*/ 	.byte	0x3f
	.zero		1


	//   ....[23]....
        /*01fc*/ 	.word	0x00007dd0
        /*0200*/ 	.word	0x00000008
        /*0204*/ 	.word	0x00000000
        /*0208*/ 	.short	0x010a
        /*020a*/ 	.byte	0x3f
	.zero		1


	//   ....[24]....
        /*020c*/ 	.word	0x00007e60
        /*0210*/ 	.word	0x00000009
        /*0214*/ 	.word	0x00000000
        /*0218*/ 	.short	0x010a
        /*021a*/ 	.byte	0x3f
	.zero		1


	//   ....[25]....
        /*021c*/ 	.word	0x00007ef0
        /*0220*/ 	.word	0x00000008
        /*0224*/ 	.word	0x00000000
        /*0228*/ 	.short	0x010a
        /*022a*/ 	.byte	0x3f
	.zero		1


	//   ....[26]....
        /*022c*/ 	.word	0x00007f80
        /*0230*/ 	.word	0x0000000b
        /*0234*/ 	.word	0x00000000
        /*0238*/ 	.short	0x010a
        /*023a*/ 	.byte	0x3f
	.zero		1


	//   ....[27]....
        /*023c*/ 	.word	0x00008010
        /*0240*/ 	.word	0x00000003
        /*0244*/ 	.word	0x00000000
        /*0248*/ 	.short	0x010a
        /*024a*/ 	.byte	0x3f
	.zero		1


	//   ....[28]....
        /*024c*/ 	.word	0x00008070
        /*0250*/ 	.word	0x00000003
        /*0254*/ 	.word	0x00000000
        /*0258*/ 	.short	0x010a
        /*025a*/ 	.byte	0x3f
	.zero		1


	//   ....[29]....
        /*025c*/ 	.word	0x000080c0
        /*0260*/ 	.word	0x00000005
        /*0264*/ 	.word	0x00000000
        /*0268*/ 	.short	0x010a
        /*026a*/ 	.byte	0x3f
	.zero		1


	//   ....[30]....
        /*026c*/ 	.word	0x00008190
        /*0270*/ 	.word	0x00000015
        /*0274*/ 	.word	0x00000030
        /*0278*/ 	.short	0x010a
        /*027a*/ 	.byte	0x3f
	.zero		1


	//   ....[31]....
        /*027c*/ 	.word	0x00008260
        /*0280*/ 	.word	0x00000007
        /*0284*/ 	.word	0x00000000
        /*0288*/ 	.short	0x010a
        /*028a*/ 	.byte	0x3f
	.zero		1


	//   ....[32]....
        /*028c*/ 	.word	0x000082b0
        /*0290*/ 	.word	0x00000008
        /*0294*/ 	.word	0x00000000
        /*0298*/ 	.short	0x010a
        /*029a*/ 	.byte	0x3f
	.zero		1


	//   ....[33]....
        /*029c*/ 	.word	0x00008300
        /*02a0*/ 	.word	0x00000009
        /*02a4*/ 	.word	0x00000000
        /*02a8*/ 	.short	0x010a
        /*02aa*/ 	.byte	0x3f
	.zero		1


	//   ....[34]....
        /*02ac*/ 	.word	0x00008350
        /*02b0*/ 	.word	0x00000008
        /*02b4*/ 	.word	0x00000000
        /*02b8*/ 	.short	0x010a
        /*02ba*/ 	.byte	0x3f
	.zero		1


	//   ....[35]....
        /*02bc*/ 	.word	0x000083a0
        /*02c0*/ 	.word	0x0000000b
        /*02c4*/ 	.word	0x00000000
        /*02c8*/ 	.short	0x010a
        /*02ca*/ 	.byte	0x3f
	.zero		1


	//----- nvinfo : EIATTR_NUM_MBARRIERS
	.align		4
.L_35:
        /*02cc*/ 	.byte	0x03, 0x38
        /*02ce*/ 	.short	0x000e


	//----- nvinfo : EIATTR_EXIT_INSTR_OFFSETS
	.align		4
        /*02d0*/ 	.byte	0x04, 0x1c
        /*02d2*/ 	.short	(.L_37 - .L_36)


	//   ....[0]....
.L_36:
        /*02d4*/ 	.word	0x00000a10


	//   ....[1]....
        /*02d8*/ 	.word	0x00001220


	//   ....[2]....
        /*02dc*/ 	.word	0x00006880


	//   ....[3]....
        /*02e0*/ 	.word	0x00006de0


	//   ....[4]....
        /*02e4*/ 	.word	0x00008060


	//----- nvinfo : EIATTR_MAX_THREADS
	.align		4
.L_37:
        /*02e8*/ 	.byte	0x04, 0x05
        /*02ea*/ 	.short	(.L_39 - .L_38)
.L_38:
        /*02ec*/ 	.word	0x00000180
        /*02f0*/ 	.word	0x00000001
        /*02f4*/ 	.word	0x00000001


	//----- nvinfo : EIATTR_CRS_STACK_SIZE
	.align		4
.L_39:
        /*02f8*/ 	.byte	0x04, 0x1e
        /*02fa*/ 	.short	(.L_41 - .L_40)
.L_40:
        /*02fc*/ 	.word	0x00000000


	//----- nvinfo : EIATTR_CBANK_PARAM_SIZE
	.align		4
.L_41:
        /*0300*/ 	.byte	0x03, 0x19
        /*0302*/ 	.short	0x0470


	//----- nvinfo : EIATTR_PARAM_CBANK
	.align		4
        /*0304*/ 	.byte	0x04, 0x0a
        /*0306*/ 	.short	(.L_43 - .L_42)
	.align		4
.L_42:
        /*0308*/ 	.word	index@(.nv.constant0._ZN7cutlass13device_kernelINS_4gemm6kernel13GemmUniversalIN4cute5tupleIJiiiiEEENS1_10collective13CollectiveMmaINS1_34MainloopSm90TmaGmmaWarpSpecializedILi6ENS5_IJNS4_1CILi2EEESB_NSA_ILi1EEEEEENS1_35KernelTmaWarpSpecializedCooperativeEEENS5_IJNSA_ILi128EEESG_NSA_ILi64EEEEEENS_6half_tENS5_IJSC_llEEESJ_NS5_IJlSC_lEEENS4_8TiledMMAINS4_8MMA_AtomIJNS4_4SM904GMMA26MMA_64x128x16_F32F16F16_SSILNSP_5MajorE1ELSR_0ELNSP_7ScaleInE1ELSS_1EEEEEENS4_6LayoutINS5_IJSB_SC_SC_EEENS5_IJSC_NSA_ILi0EEESX_EEEEENS5_IJNS4_10UnderscoreES10_S10_EEEEENS4_23SM90_TMA_LOAD_MULTICASTENS4_14ComposedLayoutINS4_7SwizzleILi3ELi4ELi3EEENS4_18smem_ptr_flag_bitsILi16EEENSV_INS5_IJSH_NSA_ILi8EEEEEENS5_IJSC_SH_EEEEEEEvNS4_8identityES13_NS14_IS16_S18_NSV_INS5_IJS19_SH_EEENS5_IJSH_SC_EEEEEEEvS1E_EENS_8epilogue10collective6detail29Sm90TmaWarpSpecializedAdapterINS1L_15DefaultEpilogueISJ_SL_SL_NS1K_6thread17LinearCombinationISJ_Li1EffLNS1P_9ScaleType4KindE0ELNS_15FloatRoundStyleE2ESJ_EENS1_15EpilogueDefaultEEEEEvvEEEEvNT_6ParamsE)
        /*030c*/ 	.short	0x0210
        /*030e*/ 	.short	0x0470


	//----- nvinfo : EIATTR_SW_WAR
	.align		4
.L_43:
        /*0310*/ 	.byte	0x04, 0x36
        /*0312*/ 	.short	(.L_45 - .L_44)
.L_44:
        /*0314*/ 	.word	0x00000008
.L_45:


//--------------------- .nv.callgraph             --------------------------
	.section	.nv.callgraph,"",@"SHT_CUDA_CALLGRAPH"
	.align	4
	.sectionentsize	8
	.align		4
        /*0000*/ 	.word	0x00000000
	.align		4
        /*0004*/ 	.word	0xffffffff
	.align		4
        /*0008*/ 	.word	index@(_ZN7cutlass13device_kernelINS_4gemm6kernel13GemmUniversalIN4cute5tupleIJiiiiEEENS1_10collective13CollectiveMmaINS1_34MainloopSm90TmaGmmaWarpSpecializedILi6ENS5_IJNS4_1CILi2EEESB_NSA_ILi1EEEEEENS1_35KernelTmaWarpSpecializedCooperativeEEENS5_IJNSA_ILi128EEESG_NSA_ILi64EEEEEENS_6half_tENS5_IJSC_llEEESJ_NS5_IJlSC_lEEENS4_8TiledMMAINS4_8MMA_AtomIJNS4_4SM904GMMA26MMA_64x128x16_F32F16F16_SSILNSP_5MajorE1ELSR_0ELNSP_7ScaleInE1ELSS_1EEEEEENS4_6LayoutINS5_IJSB_SC_SC_EEENS5_IJSC_NSA_ILi0EEESX_EEEEENS5_IJNS4_10UnderscoreES10_S10_EEEEENS4_23SM90_TMA_LOAD_MULTICASTENS4_14ComposedLayoutINS4_7SwizzleILi3ELi4ELi3EEENS4_18smem_ptr_flag_bitsILi16EEENSV_INS5_IJSH_NSA_ILi8EEEEEENS5_IJSC_SH_EEEEEEEvNS4_8identityES13_NS14_IS16_S18_NSV_INS5_IJS19_SH_EEENS5_IJSH_SC_EEEEEEEvS1E_EENS_8epilogue10collective6detail29Sm90TmaWarpSpecializedAdapterINS1L_15DefaultEpilogueISJ_SL_SL_NS1K_6thread17LinearCombinationISJ_Li1EffLNS1P_9ScaleType4KindE0ELNS_15FloatRoundStyleE2ESJ_EENS1_15EpilogueDefaultEEEEEvvEEEEvNT_6ParamsE)
	.align		4
        /*000c*/ 	.word	index@(__assertfail)
	.align		4
        /*0010*/ 	.word	0x00000000
	.align		4
        /*0014*/ 	.word	0xfffffffe
	.align		4
        /*0018*/ 	.word	0x00000000
	.align		4
        /*001c*/ 	.word	0xfffffffd
	.align		4
        /*0020*/ 	.word	0x00000000
	.align		4
        /*0024*/ 	.word	0xfffffffc


//--------------------- .nv.constant4             --------------------------
	.section	.nv.constant4,"a",@progbits
	.align	8
	.align		8
.nv.constant4:
        /*0000*/ 	.dword	__assertfail
	.align		8
        /*0008*/ 	.dword	__unnamed_1
	.align		8
        /*0010*/ 	.dword	_ZN40_INTERNAL_dac3e902_4_k_cu_e4e60ae8_176844cuda3std3__45__cpo5beginE
	.align		8
        /*0018*/ 	.dword	_ZN40_INTERNAL_dac3e902_4_k_cu_e4e60ae8_176844cuda3std3__45__cpo3endE
	.align		8
        /*0020*/ 	.dword	_ZN40_INTERNAL_dac3e902_4_k_cu_e4e60ae8_176844cuda3std3__45__cpo6cbeginE
	.align		8
        /*0028*/ 	.dword	_ZN40_INTERNAL_dac3e902_4_k_cu_e4e60ae8_176844cuda3std3__45__cpo4cendE
	.align		8
        /*0030*/ 	.dword	_ZN40_INTERNAL_dac3e902_4_k_cu_e4e60ae8_176844cuda3std3__442_GLOBAL__N__dac3e902_4_k_cu_e4e60ae8_176846ignoreE
	.align		8
        /*0038*/ 	.dword	_ZN40_INTERNAL_dac3e902_4_k_cu_e4e60ae8_176844cuda3std3__419piecewise_constructE
	.align		8
        /*0040*/ 	.dword	_ZN40_INTERNAL_dac3e902_4_k_cu_e4e60ae8_176844cuda3std3__48in_placeE
	.align		8
        /*0048*/ 	.dword	_ZN40_INTERNAL_dac3e902_4_k_cu_e4e60ae8_176844cuda3std6ranges3__45__cpo4swapE
	.align		8
        /*0050*/ 	.dword	_ZN40_INTERNAL_dac3e902_4_k_cu_e4e60ae8_176844cuda3std6ranges3__45__cpo9iter_moveE
	.align		8
        /*0058*/ 	.dword	_ZN40_INTERNAL_dac3e902_4_k_cu_e4e60ae8_176844cute7productE
	.align		8
        /*0060*/ 	.dword	_ZN40_INTERNAL_dac3e902_4_k_cu_e4e60ae8_176844cute1_E
	.align		8
        /*0068*/ 	.dword	$str$22
	.align		8
        /*0070*/ 	.dword	$str$23


//--------------------- .text._ZN7cutlass13device_kernelINS_4gemm6kernel13GemmUniversalIN4cute5tupleIJiiiiEEENS1_10collective13CollectiveMmaINS1_34MainloopSm90TmaGmmaWarpSpecializedILi6ENS5_IJNS4_1CILi2EEESB_NSA_ILi1EEEEEENS1_35KernelTmaWarpSpecializedCooperativeEEENS5_IJNSA_ILi128EEESG_NSA_ILi64EEEEEENS_6half_tENS5_IJSC_llEEESJ_NS5_IJlSC_lEEENS4_8TiledMMAINS4_8MMA_AtomIJNS4_4SM904GMMA26MMA_64x128x16_F32F16F16_SSILNSP_5MajorE1ELSR_0ELNSP_7ScaleInE1ELSS_1EEEEEENS4_6LayoutINS5_IJSB_SC_SC_EEENS5_IJSC_NSA_ILi0EEESX_EEEEENS5_IJNS4_10UnderscoreES10_S10_EEEEENS4_23SM90_TMA_LOAD_MULTICASTENS4_14ComposedLayoutINS4_7SwizzleILi3ELi4ELi3EEENS4_18smem_ptr_flag_bitsILi16EEENSV_INS5_IJSH_NSA_ILi8EEEEEENS5_IJSC_SH_EEEEEEEvNS4_8identityES13_NS14_IS16_S18_NSV_INS5_IJS19_SH_EEENS5_IJSH_SC_EEEEEEEvS1E_EENS_8epilogue10collective6detail29Sm90TmaWarpSpecializedAdapterINS1L_15DefaultEpilogueISJ_SL_SL_NS1K_6thread17LinearCombinationISJ_Li1EffLNS1P_9ScaleType4KindE0ELNS_15FloatRoundStyleE2ESJ_EENS1_15EpilogueDefaultEEEEEvvEEEEvNT_6ParamsE --------------------------
	.section	.text._ZN7cutlass13device_kernelINS_4gemm6kernel13GemmUniversalIN4cute5tupleIJiiiiEEENS1_10collective13CollectiveMmaINS1_34MainloopSm90TmaGmmaWarpSpecializedILi6ENS5_IJNS4_1CILi2EEESB_NSA_ILi1EEEEEENS1_35KernelTmaWarpSpecializedCooperativeEEENS5_IJNSA_ILi128EEESG_NSA_ILi64EEEEEENS_6half_tENS5_IJSC_llEEESJ_NS5_IJlSC_lEEENS4_8TiledMMAINS4_8MMA_AtomIJNS4_4SM904GMMA26MMA_64x128x16_F32F16F16_SSILNSP_5MajorE1ELSR_0ELNSP_7ScaleInE1ELSS_1EEEEEENS4_6LayoutINS5_IJSB_SC_SC_EEENS5_IJSC_NSA_ILi0EEESX_EEEEENS5_IJNS4_10UnderscoreES10_S10_EEEEENS4_23SM90_TMA_LOAD_MULTICASTENS4_14ComposedLayoutINS4_7SwizzleILi3ELi4ELi3EEENS4_18smem_ptr_flag_bitsILi16EEENSV_INS5_IJSH_NSA_ILi8EEEEEENS5_IJSC_SH_EEEEEEEvNS4_8identityES13_NS14_IS16_S18_NSV_INS5_IJS19_SH_EEENS5_IJSH_SC_EEEEEEEvS1E_EENS_8epilogue10collective6detail29Sm90TmaWarpSpecializedAdapterINS1L_15DefaultEpilogueISJ_SL_SL_NS1K_6thread17LinearCombinationISJ_Li1EffLNS1P_9ScaleType4KindE0ELNS_15FloatRoundStyleE2ESJ_EENS1_15EpilogueDefaultEEEEEvvEEEEvNT_6ParamsE,"ax",@progbits
	.align	128
.text._ZN7cutlass13device_kernelINS_4gemm6kernel13GemmUniversalIN4cute5tupleIJiiiiEEENS1_10collective13CollectiveMmaINS1_34MainloopSm90TmaGmmaWarpSpecializedILi6ENS5_IJNS4_1CILi2EEESB_NSA_ILi1EEEEEENS1_35KernelTmaWarpSpecializedCooperativeEEENS5_IJNSA_ILi128EEESG_NSA_ILi64EEEEEENS_6half_tENS5_IJSC_llEEESJ_NS5_IJlSC_lEEENS4_8TiledMMAINS4_8MMA_AtomIJNS4_4SM904GMMA26MMA_64x128x16_F32F16F16_SSILNSP_5MajorE1ELSR_0ELNSP_7ScaleInE1ELSS_1EEEEEENS4_6LayoutINS5_IJSB_SC_SC_EEENS5_IJSC_NSA_ILi0EEESX_EEEEENS5_IJNS4_10UnderscoreES10_S10_EEEEENS4_23SM90_TMA_LOAD_MULTICASTENS4_14ComposedLayoutINS4_7SwizzleILi3ELi4ELi3EEENS4_18smem_ptr_flag_bitsILi16EEENSV_INS5_IJSH_NSA_ILi8EEEEEENS5_IJSC_SH_EEEEEEEvNS4_8identityES13_NS14_IS16_S18_NSV_INS5_IJS19_SH_EEENS5_IJSH_SC_EEEEEEEvS1E_EENS_8epilogue10collective6detail29Sm90TmaWarpSpecializedAdapterINS1L_15DefaultEpilogueISJ_SL_SL_NS1K_6thread17LinearCombinationISJ_Li1EffLNS1P_9ScaleType4KindE0ELNS_15FloatRoundStyleE2ESJ_EENS1_15EpilogueDefaultEEEEEvvEEEEvNT_6ParamsE:
        .type           _ZN7cutlass13device_kernelINS_4gemm6kernel13GemmUniversalIN4cute5tupleIJiiiiEEENS1_10collective13CollectiveMmaINS1_34MainloopSm90TmaGmmaWarpSpecializedILi6ENS5_IJNS4_1CILi2EEESB_NSA_ILi1EEEEEENS1_35KernelTmaWarpSpecializedCooperativeEEENS5_IJNSA_ILi128EEESG_NSA_ILi64EEEEEENS_6half_tENS5_IJSC_llEEESJ_NS5_IJlSC_lEEENS4_8TiledMMAINS4_8MMA_AtomIJNS4_4SM904GMMA26MMA_64x128x16_F32F16F16_SSILNSP_5MajorE1ELSR_0ELNSP_7ScaleInE1ELSS_1EEEEEENS4_6LayoutINS5_IJSB_SC_SC_EEENS5_IJSC_NSA_ILi0EEESX_EEEEENS5_IJNS4_10UnderscoreES10_S10_EEEEENS4_23SM90_TMA_LOAD_MULTICASTENS4_14ComposedLayoutINS4_7SwizzleILi3ELi4ELi3EEENS4_18smem_ptr_flag_bitsILi16EEENSV_INS5_IJSH_NSA_ILi8EEEEEENS5_IJSC_SH_EEEEEEEvNS4_8identityES13_NS14_IS16_S18_NSV_INS5_IJS19_SH_EEENS5_IJSH_SC_EEEEEEEvS1E_EENS_8epilogue10collective6detail29Sm90TmaWarpSpecializedAdapterINS1L_15DefaultEpilogueISJ_SL_SL_NS1K_6thread17LinearCombinationISJ_Li1EffLNS1P_9ScaleType4KindE0ELNS_15FloatRoundStyleE2ESJ_EENS1_15EpilogueDefaultEEEEEvvEEEEvNT_6ParamsE,@function
        .size           _ZN7cutlass13device_kernelINS_4gemm6kernel13GemmUniversalIN4cute5tupleIJiiiiEEENS1_10collective13CollectiveMmaINS1_34MainloopSm90TmaGmmaWarpSpecializedILi6ENS5_IJNS4_1CILi2EEESB_NSA_ILi1EEEEEENS1_35KernelTmaWarpSpecializedCooperativeEEENS5_IJNSA_ILi128EEESG_NSA_ILi64EEEEEENS_6half_tENS5_IJSC_llEEESJ_NS5_IJlSC_lEEENS4_8TiledMMAINS4_8MMA_AtomIJNS4_4SM904GMMA26MMA_64x128x16_F32F16F16_SSILNSP_5MajorE1ELSR_0ELNSP_7ScaleInE1ELSS_1EEEEEENS4_6LayoutINS5_IJSB_SC_SC_EEENS5_IJSC_NSA_ILi0EEESX_EEEEENS5_IJNS4_10UnderscoreES10_S10_EEEEENS4_23SM90_TMA_LOAD_MULTICASTENS4_14ComposedLayoutINS4_7SwizzleILi3ELi4ELi3EEENS4_18smem_ptr_flag_bitsILi16EEENSV_INS5_IJSH_NSA_ILi8EEEEEENS5_IJSC_SH_EEEEEEEvNS4_8identityES13_NS14_IS16_S18_NSV_INS5_IJS19_SH_EEENS5_IJSH_SC_EEEEEEEvS1E_EENS_8epilogue10collective6detail29Sm90TmaWarpSpecializedAdapterINS1L_15DefaultEpilogueISJ_SL_SL_NS1K_6thread17LinearCombinationISJ_Li1EffLNS1P_9ScaleType4KindE0ELNS_15FloatRoundStyleE2ESJ_EENS1_15EpilogueDefaultEEEEEvvEEEEvNT_6ParamsE,(.L_x_201 - _ZN7cutlass13device_kernelINS_4gemm6kernel13GemmUniversalIN4cute5tupleIJiiiiEEENS1_10collective13CollectiveMmaINS1_34MainloopSm90TmaGmmaWarpSpecializedILi6ENS5_IJNS4_1CILi2EEESB_NSA_ILi1EEEEEENS1_35KernelTmaWarpSpecializedCooperativeEEENS5_IJNSA_ILi128EEESG_NSA_ILi64EEEEEENS_6half_tENS5_IJSC_llEEESJ_NS5_IJlSC_lEEENS4_8TiledMMAINS4_8MMA_AtomIJNS4_4SM904GMMA26MMA_64x128x16_F32F16F16_SSILNSP_5MajorE1ELSR_0ELNSP_7ScaleInE1ELSS_1EEEEEENS4_6LayoutINS5_IJSB_SC_SC_EEENS5_IJSC_NSA_ILi0EEESX_EEEEENS5_IJNS4_10UnderscoreES10_S10_EEEEENS4_23SM90_TMA_LOAD_MULTICASTENS4_14ComposedLayoutINS4_7SwizzleILi3ELi4ELi3EEENS4_18smem_ptr_flag_bitsILi16EEENSV_INS5_IJSH_NSA_ILi8EEEEEENS5_IJSC_SH_EEEEEEEvNS4_8identityES13_NS14_IS16_S18_NSV_INS5_IJS19_SH_EEENS5_IJSH_SC_EEEEEEEvS1E_EENS_8epilogue10collective6detail29Sm90TmaWarpSpecializedAdapterINS1L_15DefaultEpilogueISJ_SL_SL_NS1K_6thread17LinearCombinationISJ_Li1EffLNS1P_9ScaleType4KindE0ELNS_15FloatRoundStyleE2ESJ_EENS1_15EpilogueDefaultEEEEEvvEEEEvNT_6ParamsE)
        .other          _ZN7cutlass13device_kernelINS_4gemm6kernel13GemmUniversalIN4cute5tupleIJiiiiEEENS1_10collective13CollectiveMmaINS1_34MainloopSm90TmaGmmaWarpSpecializedILi6ENS5_IJNS4_1CILi2EEESB_NSA_ILi1EEEEEENS1_35KernelTmaWarpSpecializedCooperativeEEENS5_IJNSA_ILi128EEESG_NSA_ILi64EEEEEENS_6half_tENS5_IJSC_llEEESJ_NS5_IJlSC_lEEENS4_8TiledMMAINS4_8MMA_AtomIJNS4_4SM904GMMA26MMA_64x128x16_F32F16F16_SSILNSP_5MajorE1ELSR_0ELNSP_7ScaleInE1ELSS_1EEEEEENS4_6LayoutINS5_IJSB_SC_SC_EEENS5_IJSC_NSA_ILi0EEESX_EEEEENS5_IJNS4_10UnderscoreES10_S10_EEEEENS4_23SM90_TMA_LOAD_MULTICASTENS4_14ComposedLayoutINS4_7SwizzleILi3ELi4ELi3EEENS4_18smem_ptr_flag_bitsILi16EEENSV_INS5_IJSH_NSA_ILi8EEEEEENS5_IJSC_SH_EEEEEEEvNS4_8identityES13_NS14_IS16_S18_NSV_INS5_IJS19_SH_EEENS5_IJSH_SC_EEEEEEEvS1E_EENS_8epilogue10collective6detail29Sm90TmaWarpSpecializedAdapterINS1L_15DefaultEpilogueISJ_SL_SL_NS1K_6thread17LinearCombinationISJ_Li1EffLNS1P_9ScaleType4KindE0ELNS_15FloatRoundStyleE2ESJ_EENS1_15EpilogueDefaultEEEEEvvEEEEvNT_6ParamsE,@"STO_CUDA_ENTRY STV_DEFAULT"
_ZN7cutlass13device_kernelINS_4gemm6kernel13GemmUniversalIN4cute5tupleIJiiiiEEENS1_10collective13CollectiveMmaINS1_34MainloopSm90TmaGmmaWarpSpecializedILi6ENS5_IJNS4_1CILi2EEESB_NSA_ILi1EEEEEENS1_35KernelTmaWarpSpecializedCooperativeEEENS5_IJNSA_ILi128EEESG_NSA_ILi64EEEEEENS_6half_tENS5_IJSC_llEEESJ_NS5_IJlSC_lEEENS4_8TiledMMAINS4_8MMA_AtomIJNS4_4SM904GMMA26MMA_64x128x16_F32F16F16_SSILNSP_5MajorE1ELSR_0ELNSP_7ScaleInE1ELSS_1EEEEEENS4_6LayoutINS5_IJSB_SC_SC_EEENS5_IJSC_NSA_ILi0EEESX_EEEEENS5_IJNS4_10UnderscoreES10_S10_EEEEENS4_23SM90_TMA_LOAD_MULTICASTENS4_14ComposedLayoutINS4_7SwizzleILi3ELi4ELi3EEENS4_18smem_ptr_flag_bitsILi16EEENSV_INS5_IJSH_NSA_ILi8EEEEEENS5_IJSC_SH_EEEEEEEvNS4_8identityES13_NS14_IS16_S18_NSV_INS5_IJS19_SH_EEENS5_IJSH_SC_EEEEEEEvS1E_EENS_8epilogue10collective6detail29Sm90TmaWarpSpecializedAdapterINS1L_15DefaultEpilogueISJ_SL_SL_NS1K_6thread17LinearCombinationISJ_Li1EffLNS1P_9ScaleType4KindE0ELNS_15FloatRoundStyleE2ESJ_EENS1_15EpilogueDefaultEEEEEvvEEEEvNT_6ParamsE:
[----:B------:R-:W0:Y:S01]  /*0000*/  LDC R1, c[0x0][0x28] ;  /* 0x00000a00ff017b82 */ /* 0x000e220000000800 */
[----:B------:R-:W1:Y:S01]  /*0010*/  S2R R95, SR_TID.X ;  /* 0x00000000005f7919 */ /* 0x000e620000002100 */
[----:B------:R-:W-:Y:S01]  /*0020*/  ELECT P0, URZ, PT ;  /* 0x00000000003f782f */ /* 0x000fe20003800000 */
[----:B------:R-:W-:Y:S01]  /*0030*/  BSSY B0, `(.L_x_0) ;  /* 0x000000f000007945 */ /* 0x000fe20003800000 */
[--C-:B-1----:R-:W-:Y:S02]  /*0040*/  SHF.R.U32.HI R0, RZ, 0x5, R95.reuse ;  /* 0x00000005ff007819 */ /* 0x102fe4000001165f */
[----:B------:R-:W-:-:S03]  /*0050*/  SHF.R.U32.HI R7, RZ, 0x7, R95 ;  /* 0x00000007ff077819 */ /* 0x000fc6000001165f */
[----:B------:R-:W1:Y:S04]  /*0060*/  SHFL.IDX PT, R3, R0, RZ, 0x1f ;  /* 0x00001fff00037589 */ /* 0x000e6800000e0000 */
[----:B------:R2:W3:Y:S01]  /*0070*/  SHFL.IDX PT, R2, R7, RZ, 0x1f ;  /* 0x00001fff07027589 */ /* 0x0004e200000e0000 */
[----:B-1----:R-:W-:-:S13]  /*0080*/  ISETP.NE.OR P0, PT, R3, RZ, !P0 ;  /* 0x000000ff0300720c */ /* 0x002fda0004705670 */
[----:B0-23--:R-:W-:Y:S05]  /*0090*/  @P0 BRA `(.L_x_1) ;  /* 0x0000000000200947 */ /* 0x00dfea0003800000 */
[----:B------:R-:W-:Y:S02]  /*00a0*/  ULDC.64 UR4, c[0x0][0x198] ;  /* 0x0000660000047ab9 */ /* 0x000fe40000000a00 */
[----:B------:R-:W-:Y:S02]  /*00b0*/  UIADD3 UR6, UP0, UR4, 0xf0, URZ ;  /* 0x000000f004067890 */ /* 0x000fe4000ff1e03f */
[----:B------:R-:W-:Y:S02]  /*00c0*/  UIADD3 UR4, UP1, UR4, 0x1f0, URZ ;  /* 0x000001f004047890 */ /* 0x000fe4000ff3e03f */
[----:B------:R-:W-:Y:S02]  /*00d0*/  UIADD3.X UR7, URZ, UR5, URZ, UP0, !UPT ;  /* 0x000000053f077290 */ /* 0x000fe400087fe43f */
[----:B------:R-:W-:-:S07]  /*00e0*/  UIADD3.X UR5, URZ, UR5, URZ, UP1, !UPT ;  /* 0x000000053f057290 */ /* 0x000fce0008ffe43f */
[----:B------:R0:W-:Y:S02]  /*00f0*/  UTMACCTL.PF [UR6] ;  /* 0x00000000060079b9 */ /* 0x0001e40008040000 */
[----:B------:R0:W-:Y:S02]  /*0100*/  UTMACCTL.PF [UR4] ;  /* 0x00000000040079b9 */ /* 0x0001e40008040000 */
[----:B0-----:R-:W-:Y:S01]  /*0110*/  NOP ;  /* 0x0000000000007918 */ /* 0x001fe20000000000 */
.L_x_1:
[----:B------:R-:W-:Y:S05]  /*0120*/  BSYNC B0 ;  /* 0x0000000000007941 */ /* 0x000fea0003800000 */
.L_x_0:
[----:B------:R-:W0:Y:S02]  /*0130*/  SHFL.IDX PT, R5, R0, RZ, 0x1f ;  /* 0x00001fff00057589 */ /* 0x000e2400000e0000 */
[----:B0-----:R-:W-:-:S13]  /*0140*/  ISETP.NE.AND P0, PT, R5, RZ, PT ;  /* 0x000000ff0500720c */ /* 0x001fda0003f05270 */
[----:B------:R-:W-:Y:S05]  /*0150*/  @P0 BRA `(.L_x_2) ;  /* 0x0000000000680947 */ /* 0x000fea0003800000 */
[----:B------:R-:W0:Y:S01]  /*0160*/  S2UR UR8, SR_CgaCtaId ;  /* 0x00000000000879c3 */ /* 0x000e220000008800 */
[----:B------:R-:W-:Y:S01]  /*0170*/  UMOV UR4, 0x400 ;  /* 0x0000040000047882 */ /* 0x000fe20000000000 */
[----:B------:R-:W-:Y:S01]  /*0180*/  UMOV UR5, 0x1 ;  /* 0x0000000100057882 */ /* 0x000fe20000000000 */
[----:B------:R-:W-:Y:S01]  /*0190*/  UMOV UR6, 0x6 ;  /* 0x0000000600067882 */ /* 0x000fe20000000000 */
[----:B------:R-:W-:Y:S01]  /*01a0*/  ELECT P0, URZ, PT ;  /* 0x00000000003f782f */ /* 0x000fe20003800000 */
[----:B------:R-:W-:-:S04]  /*01b0*/  UIADD3 UR6, -UR6, 0x100000, URZ ;  /* 0x0010000006067890 */ /* 0x000fc8000fffe13f */
[----:B------:R-:W-:Y:S02]  /*01c0*/  USHF.L.U32 UR7, UR6, 0xb, URZ ;  /* 0x0000000b06077899 */ /* 0x000fe4000800063f */
[----:B------:R-:W-:Y:S02]  /*01d0*/  USHF.L.U32 UR6, UR6, 0x1, URZ ;  /* 0x0000000106067899 */ /* 0x000fe4000800063f */
[----:B0-----:R-:W-:Y:S02]  /*01e0*/  ULEA UR8, UR8, UR4, 0x18 ;  /* 0x0000000408087291 */ /* 0x001fe4000f8ec03f */
[----:B------:R-:W-:-:S04]  /*01f0*/  UIADD3 UR4, -UR5, 0x100000, URZ ;  /* 0x0010000005047890 */ /* 0x000fc8000fffe13f */
[----:B------:R-:W-:Y:S02]  /*0200*/  USHF.L.U32 UR5, UR4, 0xb, URZ ;  /* 0x0000000b04057899 */ /* 0x000fe4000800063f */
[----:B------:R-:W-:Y:S01]  /*0210*/  USHF.L.U32 UR4, UR4, 0x1, URZ ;  /* 0x0000000104047899 */ /* 0x000fe2000800063f */
[----:B------:R-:W0:Y:S11]  /*0220*/  FENCE.VIEW.ASYNC.S ;  /* 0x00000000000073c6 */ /* 0x000e360000000000 */
[----:B0-----:R0:W1:Y:S01]  /*0230*/  SYNCS.EXCH.64 URZ, [UR8], UR4 ;  /* 0x00000004083f75b2 */ /* 0x0010620008000100 */
[----:B------:R0:W2:Y:S01]  /*0240*/  SYNCS.EXCH.64 URZ, [UR8+0x30], UR6 ;  /* 0x00003006083f75b2 */ /* 0x0000a20008000100 */
[----:B------:R0:W3:Y:S01]  /*0250*/  SYNCS.EXCH.64 URZ, [UR8+0x8], UR4 ;  /* 0x00000804083f75b2 */ /* 0x0000e20008000100 */
[----:B------:R0:W4:Y:S01]  /*0260*/  SYNCS.EXCH.64 URZ, [UR8+0x38], UR6 ;  /* 0x00003806083f75b2 */ /* 0x0001220008000100 */
[----:B------:R0:W0:Y:S01]  /*0270*/  SYNCS.EXCH.64 URZ, [UR8+0x10], UR4 ;  /* 0x00001004083f75b2 */ /* 0x0000220008000100 */
[----:B------:R0:W0:Y:S01]  /*0280*/  SYNCS.EXCH.64 URZ, [UR8+0x40], UR6 ;  /* 0x00004006083f75b2 */ /* 0x0000220008000100 */
[----:B------:R0:W0:Y:S01]  /*0290*/  SYNCS.EXCH.64 URZ, [UR8+0x18], UR4 ;  /* 0x00001804083f75b2 */ /* 0x0000220008000100 */
[----:B------:R0:W0:Y:S01]  /*02a0*/  SYNCS.EXCH.64 URZ, [UR8+0x48], UR6 ;  /* 0x00004806083f75b2 */ /* 0x0000220008000100 */
[----:B------:R0:W0:Y:S01]  /*02b0*/  SYNCS.EXCH.64 URZ, [UR8+0x20], UR4 ;  /* 0x00002004083f75b2 */ /* 0x0000220008000100 */
[----:B------:R0:W0:Y:S01]  /*02c0*/  SYNCS.EXCH.64 URZ, [UR8+0x50], UR6 ;  /* 0x00005006083f75b2 */ /* 0x0000220008000100 */
[----:B------:R0:W0:Y:S01]  /*02d0*/  SYNCS.EXCH.64 URZ, [UR8+0x28], UR4 ;  /* 0x00002804083f75b2 */ /* 0x0000220008000100 */
[----:B------:R0:W0:Y:S01]  /*02e0*/  SYNCS.EXCH.64 URZ, [UR8+0x58], UR6 ;  /* 0x00005806083f75b2 */ /* 0x0000220008000100 */
[----:B------:R-:W-:Y:S01]  /*02f0*/  NOP ;  /* 0x0000000000007918 */ /* 0x000fe20000000000 */
.L_x_2:
[----:B------:R-:W-:Y:S01]  /*0300*/  SHF.R.S32.HI R4, RZ, 0x1f, R95 ;  /* 0x0000001fff047819 */ /* 0x000fe2000001145f */
[----:B------:R-:W5:Y:S01]  /*0310*/  SHFL.IDX PT, R0, R0, RZ, 0x1f ;  /* 0x00001fff00007589 */ /* 0x000f6200000e0000 */
[----:B0-----:R-:W0:Y:S01]  /*0320*/  S2UR UR8, SR_CTAID.X ;  /* 0x00000000000879c3 */ /* 0x001e220000002500 */
[----:B------:R-:W-:Y:S02]  /*0330*/  ELECT P0, URZ, PT ;  /* 0x00000000003f782f */ /* 0x000fe40003800000 */
[----:B------:R-:W-:Y:S01]  /*0340*/  LEA.HI R4, R4, R95, RZ, 0x7 ;  /* 0x0000005f04047211 */ /* 0x000fe200078f38ff */
[----:B------:R-:W-:Y:S01]  /*0350*/  ULDC UR4, c[0x0][0x150] ;  /* 0x0000540000047ab9 */ /* 0x000fe20000000800 */
[----:B------:R-:W-:Y:S01]  /*0360*/  SHF.R.S32.HI R6, RZ, 0x1f, R5 ;  /* 0x0000001fff067819 */ /* 0x000fe20000011405 */
[----:B------:R-:W-:Y:S01]  /*0370*/  NOP ;  /* 0x0000000000007918 */ /* 0x000fe20000000000 */
[----:B------:R-:W-:Y:S01]  /*0380*/  LOP3.LUT R4, R4, 0xffffff80, RZ, 0xc0, !PT ;  /* 0xffffff8004047812 */ /* 0x000fe200078ec0ff */
[----:B------:R-:W-:Y:S01]  /*0390*/  NOP ;  /* 0x0000000000007918 */ /* 0x000fe20000000000 */
[----:B------:R-:W-:Y:S01]  /*03a0*/  LEA.HI R6, R6, R5, RZ, 0x2 ;  /* 0x0000000506067211 */ /* 0x000fe200078f10ff */
[----:B------:R-:W1:Y:S01]  /*03b0*/  LDC R11, c[0x0][0x144] ;  /* 0x00005100ff0b7b82 */ /* 0x000e620000000800 */
[----:B------:R-:W-:Y:S01]  /*03c0*/  IMAD.MOV.U32 R22, RZ, RZ, 0x1 ;  /* 0x00000001ff167424 */ /* 0x000fe200078e00ff */
[----:B------:R-:W-:Y:S01]  /*03d0*/  ISETP.NE.AND P3, PT, R2, RZ, PT ;  /* 0x000000ff0200720c */ /* 0x000fe20003f65270 */
[----:B------:R-:W-:Y:S01]  /*03e0*/  IMAD.IADD R8, R95, 0x1, -R4 ;  /* 0x000000015f087824 */ /* 0x000fe200078e0a04 */
[----:B------:R-:W-:Y:S01]  /*03f0*/  LOP3.LUT R6, R6, 0x3ffffffc, RZ, 0xc0, !PT ;  /* 0x3ffffffc06067812 */ /* 0x000fe200078ec0ff */
[----:B------:R-:W2:Y:S03]  /*0400*/  S2R R4, SR_CTAID.Y ;  /* 0x0000000000047919 */ /* 0x000ea60000002600 */
[----:B------:R-:W-:Y:S01]  /*0410*/  SHF.R.S32.HI R9, RZ, 0x1f, R8 ;  /* 0x0000001fff097819 */ /* 0x000fe20000011408 */
[----:B------:R-:W-:Y:S01]  /*0420*/  IMAD.IADD R6, R5, 0x1, -R6 ;  /* 0x0000000105067824 */ /* 0x000fe200078e0a06 */
[----:B------:R-:W3:Y:S02]  /*0430*/  LDC R13, c[0x0][0x140] ;  /* 0x00005000ff0d7b82 */ /* 0x000ee40000000800 */
[----:B------:R-:W-:-:S02]  /*0440*/  LEA.HI R9, R9, R8, RZ, 0x3 ;  /* 0x0000000809097211 */ /* 0x000fc400078f18ff */
[----:B-----5:R-:W-:Y:S02]  /*0450*/  ISETP.NE.OR P0, PT, R0, RZ, !P0 ;  /* 0x000000ff0000720c */ /* 0x020fe40004705670 */
[--C-:B------:R-:W-:Y:S02]  /*0460*/  SHF.R.S32.HI R0, RZ, 0x3, R9.reuse ;  /* 0x00000003ff007819 */ /* 0x100fe40000011409 */
[----:B0-----:R-:W-:Y:S02]  /*0470*/  I2FP.F32.U32 R10, UR8 ;  /* 0x00000008000a7c45 */ /* 0x001fe40008201000 */
[----:B------:R-:W-:-:S03]  /*0480*/  SHF.R.S32.HI R9, RZ, 0x1f, R9 ;  /* 0x0000001fff097819 */ /* 0x000fc60000011409 */
[----:B------:R-:W-:Y:S01]  /*0490*/  FMUL R10, R10, UR4 ;  /* 0x000000040a0a7c20 */ /* 0x000fe20008400000 */
[----:B------:R-:W-:Y:S01]  /*04a0*/  LEA.HI R9, R9, R0, RZ, 0x2 ;  /* 0x0000000009097211 */ /* 0x000fe200078f10ff */
[----:B------:R-:W-:Y:S02]  /*04b0*/  ULDC UR4, c[0x0][0x154] ;  /* 0x0000550000047ab9 */ /* 0x000fe40000000800 */
[----:B------:R-:W-:Y:S01]  /*04c0*/  VOTEU.ALL UP0, P0 ;  /* 0x00000000003f7886 */ /* 0x000fe20000000000 */
[----:B------:R-:W-:Y:S01]  /*04d0*/  LOP3.LUT R9, R9, 0xfffffffc, RZ, 0xc0, !PT ;  /* 0xfffffffc09097812 */ /* 0x000fe200078ec0ff */
[----:B------:R-:W0:Y:S01]  /*04e0*/  F2I.U32.TRUNC.NTZ R10, R10 ;  /* 0x0000000a000a7305 */ /* 0x000e22000020f000 */
[----:B------:R-:W-:Y:S02]  /*04f0*/  VOTEU.ALL UP1, P0 ;  /* 0x00000000003f7886 */ /* 0x000fe40000020000 */
[----:B------:R-:W5:Y:S01]  /*0500*/  @!UP0 S2UR UR7, SR_CgaCtaId ;  /* 0x00000000000789c3 */ /* 0x000f620000008800 */
[----:B------:R-:W-:Y:S01]  /*0510*/  IMAD.IADD R9, R0, 0x1, -R9 ;  /* 0x0000000100097824 */ /* 0x000fe200078e0a09 */
[----:B------:R-:W-:Y:S01]  /*0520*/  SHF.R.S32.HI R0, RZ, 0x1f, R3 ;  /* 0x0000001fff007819 */ /* 0x000fe20000011403 */
[----:B------:R-:W-:Y:S01]  /*0530*/  @!UP0 UMOV UR6, 0x400 ;  /* 0x0000040000068882 */ /* 0x000fe20000000000 */
[----:B---3--:R-:W-:Y:S01]  /*0540*/  ISETP.EQ.U32.AND P2, PT, R13, 0x1, PT ;  /* 0x000000010d00780c */ /* 0x008fe20003f42070 */
[----:B------:R-:W-:Y:S01]  /*0550*/  IMAD R19, R6, 0x4, R9 ;  /* 0x0000000406137824 */ /* 0x000fe200078e0209 */
[----:B--2---:R-:W-:-:S02]  /*0560*/  I2FP.F32.U32 R12, R4 ;  /* 0x00000004000c7245 */ /* 0x004fc40000201000 */
[----:B------:R-:W2:Y:S01]  /*0570*/  LDC R9, c[0x0][0x148] ;  /* 0x00005200ff097b82 */ /* 0x000ea20000000800 */
[----:B------:R-:W-:Y:S02]  /*0580*/  LEA.HI R0, R0, R3, RZ, 0x2 ;  /* 0x0000000300007211 */ /* 0x000fe400078f10ff */
[----:B------:R-:W-:Y:S01]  /*0590*/  LEA.HI R6, R19, R19, RZ, 0x1 ;  /* 0x0000001313067211 */ /* 0x000fe200078f08ff */
[----:B0-----:R-:W-:Y:S02]  /*05a0*/  IMAD.MOV R14, RZ, RZ, -R10 ;  /* 0x000000ffff0e7224 */ /* 0x001fe400078e0a0a */
[----:B------:R-:W-:Y:S01]  /*05b0*/  FMUL R12, R12, UR4 ;  /* 0x000000040c0c7c20 */ /* 0x000fe20008400000 */
[----:B------:R-:W-:Y:S01]  /*05c0*/  LOP3.LUT R0, R0, 0xfffffffc, RZ, 0xc0, !PT ;  /* 0xfffffffc00007812 */ /* 0x000fe200078ec0ff */
[----:B------:R-:W-:Y:S01]  /*05d0*/  UMOV UR4, 0x20 ;  /* 0x0000002000047882 */ /* 0x000fe20000000000 */
[----:B------:R-:W-:Y:S01]  /*05e0*/  LOP3.LUT R10, R6, 0xfffffffe, RZ, 0xc0, !PT ;  /* 0xfffffffe060a7812 */ /* 0x000fe200078ec0ff */
[----:B-1----:R-:W-:Y:S01]  /*05f0*/  IMAD R6, R11, R14, UR8 ;  /* 0x000000080b067e24 */ /* 0x002fe2000f8e020e */
[----:B------:R-:W-:-:S04]  /*0600*/  @!UP0 UIADD3 UR4, -UR4, 0x100000, URZ ;  /* 0x0010000004048890 */ /* 0x000fc8000fffe13f */
[----:B------:R-:W-:Y:S02]  /*0610*/  @!UP0 USHF.L.U32 UR5, UR4, 0xb, URZ ;  /* 0x0000000b04058899 */ /* 0x000fe4000800063f */
[----:B------:R-:W-:Y:S01]  /*0620*/  @!UP0 USHF.L.U32 UR4, UR4, 0x1, URZ ;  /* 0x0000000104048899 */ /* 0x000fe2000800063f */
[----:B------:R-:W0:Y:S01]  /*0630*/  F2I.U32.TRUNC.NTZ R12, R12 ;  /* 0x0000000c000c7305 */ /* 0x000e22000020f000 */
[----:B------:R-:W-:Y:S02]  /*0640*/  IMAD.IADD R3, R3, 0x1, -R0 ;  /* 0x0000000103037824 */ /* 0x000fe400078e0a00 */
[C---:B------:R-:W-:Y:S02]  /*0650*/  IMAD.IADD R11, R19.reuse, 0x1, -R10 ;  /* 0x00000001130b7824 */ /* 0x040fe400078e0a0a */
[----:B------:R-:W-:Y:S01]  /*0660*/  IMAD.SHL.U32 R10, R19, 0x4, RZ ;  /* 0x00000004130a7824 */ /* 0x000fe200078e00ff */
[----:B-----5:R-:W-:Y:S01]  /*0670*/  @!UP0 ULEA UR6, UR7, UR6, 0x18 ;  /* 0x0000000607068291 */ /* 0x020fe2000f8ec03f */
[----:B------:R-:W-:Y:S01]  /*0680*/  ISETP.NE.AND P1, PT, R3, 0x3, PT ;  /* 0x000000030300780c */ /* 0x000fe20003f25270 */
[----:B------:R-:W-:Y:S01]  /*0690*/  VOTEU.ALL UP0, P0 ;  /* 0x00000000003f7886 */ /* 0x000fe20000000000 */
[----:B------:R-:W-:-:S02]  /*06a0*/  ISETP.NE.AND P4, PT, R11, R6, PT ;  /* 0x000000060b00720c */ /* 0x000fc40003f85270 */
[----:B------:R-:W-:Y:S02]  /*06b0*/  LOP3.LUT R19, R19, 0xc, R10, 0x78, !PT ;  /* 0x0000000c13137812 */ /* 0x000fe400078e780a */
[----:B------:R-:W-:Y:S01]  /*06c0*/  LOP3.LUT P0, RZ, R8, 0x7, RZ, 0xc0, !PT ;  /* 0x0000000708ff7812 */ /* 0x000fe2000780c0ff */
[C---:B------:R-:W-:Y:S01]  /*06d0*/  VIADD R8, R2.reuse, 0xffffffff ;  /* 0xffffffff02087836 */ /* 0x040fe20000000000 */
[----:B------:R-:W-:Y:S01]  /*06e0*/  ISETP.EQ.OR P1, PT, R3, RZ, !P1 ;  /* 0x000000ff0300720c */ /* 0x000fe20004f22670 */
[----:B0-----:R-:W-:Y:S01]  /*06f0*/  IMAD.MOV R23, RZ, RZ, -R12 ;  /* 0x000000ffff177224 */ /* 0x001fe200078e0a0c */
[----:B------:R-:W-:Y:S01]  /*0700*/  ISETP.LT.U32.AND P0, PT, R19, 0x4, !P0 ;  /* 0x000000041300780c */ /* 0x000fe20004701070 */
[----:B------:R-:W0:Y:S02]  /*0710*/  FENCE.VIEW.ASYNC.S ;  /* 0x00000000000073c6 */ /* 0x000e240000000000 */
[----:B0-----:R0:W1:Y:S01]  /*0720*/  @!UP0 SYNCS.EXCH.64 URZ, [UR6+0x70], UR4 ;  /* 0x00007004063f85b2 */ /* 0x0010620008000100 */
[----:B------:R-:W-:Y:S01]  /*0730*/  ISETP.EQ.AND P1, PT, R2, RZ, P1 ;  /* 0x000000ff0200720c */ /* 0x000fe20000f22270 */
[----:B--2---:R-:W-:Y:S01]  /*0740*/  IMAD R11, R9, R23, R4 ;  /* 0x00000017090b7224 */ /* 0x004fe200078e0204 */
[----:B------:R-:W-:-:S02]  /*0750*/  ISETP.GE.U32.AND P6, PT, R8, 0x2, PT ;  /* 0x000000020800780c */ /* 0x000fc40003fc6070 */
[----:B------:R-:W-:Y:S02]  /*0760*/  @P4 LEA.HI R0, R19, R19, RZ, 0x1 ;  /* 0x0000001313004211 */ /* 0x000fe400078f08ff */
[----:B------:R-:W-:Y:S02]  /*0770*/  SEL R18, RZ, 0x1, !P1 ;  /* 0x00000001ff127807 */ /* 0x000fe40004800000 */
[----:B------:R-:W-:Y:S02]  /*0780*/  @P4 SHF.R.S32.HI R0, RZ, 0x1, R0 ;  /* 0x00000001ff004819 */ /* 0x000fe40000011400 */
[----:B------:R-:W-:Y:S02]  /*0790*/  SEL R18, R18, 0x2, P6 ;  /* 0x0000000212127807 */ /* 0x000fe40003000000 */
[----:B------:R-:W-:Y:S02]  /*07a0*/  @P4 ISETP.NE.AND P5, PT, R0, R11, PT ;  /* 0x0000000b0000420c */ /* 0x000fe40003fa5270 */
[----:B------:R-:W-:Y:S01]  /*07b0*/  SEL R11, RZ, 0x1, !P0 ;  /* 0x00000001ff0b7807 */ /* 0x000fe20004000000 */
[----:B------:R0:W2:Y:S01]  /*07c0*/  @!UP1 SYNCS.EXCH.64 URZ, [UR6+0x78], UR4 ;  /* 0x00007804063f95b2 */ /* 0x0000a20008000100 */
[----:B------:R-:W-:Y:S01]  /*07d0*/  @P4 SEL R22, RZ, 0x1, P5 ;  /* 0x00000001ff164807 */ /* 0x000fe20002800000 */
[----:B------:R-:W-:Y:S01]  /*07e0*/  NOP ;  /* 0x0000000000007918 */ /* 0x000fe20000000000 */
[----:B------:R-:W-:-:S02]  /*07f0*/  LOP3.LUT R0, R95, 0x7f, RZ, 0xc0, !PT ;  /* 0x0000007f5f007812 */ /* 0x000fc400078ec0ff */
[----:B------:R-:W-:Y:S01]  /*0800*/  LOP3.LUT R22, R22, R11, RZ, 0xc0, !PT ;  /* 0x0000000b16167212 */ /* 0x000fe200078ec0ff */
[----:B01----:R-:W-:Y:S06]  /*0810*/  @!P2 BRA `(.L_x_3) ;  /* 0x000000000008a947 */ /* 0x003fec0003800000 */
[----:B--2-4-:R-:W-:Y:S01]  /*0820*/  UCGABAR_ARV ;  /* 0x00000000000079c7 */ /* 0x014fe20008000000 */
[----:B------:R-:W-:Y:S05]  /*0830*/  BRA `(.L_x_4) ;  /* 0x0000000000047947 */ /* 0x000fea0003800000 */
.L_x_3:
[----:B--2-4-:R-:W-:Y:S01]  /*0840*/  NOP ;  /* 0x0000000000007918 */ /* 0x014fe20000000000 */
.L_x_4:
[----:B------:R-:W0:Y:S01]  /*0850*/  LDC R2, c[0x0][0x65c] ;  /* 0x00019700ff027b82 */ /* 0x000e220000000800 */
[----:B------:R-:W-:Y:S02]  /*0860*/  IMAD.U32 R10, RZ, RZ, UR8 ;  /* 0x00000008ff0a7e24 */ /* 0x000fe4000f8e00ff */
[----:B------:R-:W-:Y:S01]  /*0870*/  IMAD.MOV.U32 R11, RZ, RZ, RZ ;  /* 0x000000ffff0b7224 */ /* 0x000fe200078e00ff */
[----:B0-----:R-:W-:-:S04]  /*0880*/  ISETP.NE.AND P1, PT, R2, 0x1, PT ;  /* 0x000000010200780c */ /* 0x001fc80003f25270 */
[----:B------:R-:W-:-:S09]  /*0890*/  P2R R5, PR, RZ, 0x2 ;  /* 0x00000002ff057803 */ /* 0x000fd20000000000 */
[----:B------:R-:W0:Y:S01]  /*08a0*/  @P1 LDC R17, c[0x0][0x10] ;  /* 0x00000400ff111b82 */ /* 0x000e220000000800 */
[----:B------:R-:W-:Y:S02]  /*08b0*/  @P1 IMAD.MOV.U32 R5, RZ, RZ, RZ ;  /* 0x000000ffff051224 */ /* 0x000fe400078e00ff */
[----:B------:R-:W-:-:S05]  /*08c0*/  @P1 IMAD.MOV.U32 R15, RZ, RZ, RZ ;  /* 0x000000ffff0f1224 */ /* 0x000fca00078e00ff */
[----:B------:R-:W1:Y:S01]  /*08d0*/  @!P1 LDC R13, c[0x0][0xc] ;  /* 0x00000300ff0d9b82 */ /* 0x000e620000000800 */
[----:B------:R-:W-:Y:S01]  /*08e0*/  ULDC UR4, c[0x0][0xc] ;  /* 0x0000030000047ab9 */ /* 0x000fe20000000800 */
[----:B------:R-:W-:Y:S01]  /*08f0*/  ULDC UR5, c[0x0][0x10] ;  /* 0x0000040000057ab9 */ /* 0x000fe20000000800 */
[----:B------:R-:W-:Y:S01]  /*0900*/  ULDC UR6, c[0x0][0x14] ;  /* 0x0000050000067ab9 */ /* 0x000fe20000000800 */
[----:B------:R-:W-:-:S04]  /*0910*/  UIMAD.WIDE.U32 UR4, UR4, UR5, URZ ;  /* 0x00000005040472a5 */ /* 0x000fc8000f8e003f */
[----:B------:R-:W-:Y:S02]  /*0920*/  UIMAD.WIDE.U32 UR36, UR4, UR6, URZ ;  /* 0x00000006042472a5 */ /* 0x000fe4000f8e003f */
[----:B------:R-:W-:-:S04]  /*0930*/  UIMAD UR42, UR5, UR6, URZ ;  /* 0x00000006052a72a4 */ /* 0x000fc8000f8e023f */
[----:B------:R-:W-:Y:S01]  /*0940*/  UIADD3 UR42, UR37, UR42, URZ ;  /* 0x0000002a252a7290 */ /* 0x000fe2000fffe03f */
[----:B0-----:R-:W-:-:S04]  /*0950*/  @P1 IMAD.WIDE.U32 R16, R17, UR8, R4 ;  /* 0x0000000811101c25 */ /* 0x001fc8000f8e0004 */
[----:B------:R-:W-:Y:S02]  /*0960*/  @P1 IMAD.IADD R17, R17, 0x1, R15 ;  /* 0x0000000111111824 */ /* 0x000fe400078e020f */
[----:B-1----:R-:W-:-:S04]  /*0970*/  @!P1 IMAD.WIDE.U32 R10, R4, R13, R10 ;  /* 0x0000000d040a9225 */ /* 0x002fc800078e000a */
[----:B------:R-:W-:Y:S02]  /*0980*/  @!P1 IMAD.MOV.U32 R16, RZ, RZ, R10 ;  /* 0x000000ffff109224 */ /* 0x000fe400078e000a */
[----:B------:R-:W-:Y:S01]  /*0990*/  @!P1 IMAD.MOV.U32 R17, RZ, RZ, R11 ;  /* 0x000000ffff119224 */ /* 0x000fe200078e000b */
[----:B------:R-:W-:Y:S06]  /*09a0*/  @!P2 BRA `(.L_x_5) ;  /* 0x00000000000ca947 */ /* 0x000fec0003800000 */
[----:B------:R-:W-:Y:S01]  /*09b0*/  UCGABAR_WAIT ;  /* 0x0000000000007dc7 */ /* 0x000fe20008000000 */
[----:B------:R-:W-:Y:S01]  /*09c0*/  CCTL.IVALL ;  /* 0x00000000ff00798f */ /* 0x000fe20002000000 */
[----:B------:R-:W-:Y:S05]  /*09d0*/  BRA `(.L_x_6) ;  /* 0x0000000000047947 */ /* 0x000fea0003800000 */
.L_x_5:
[----:B------:R-:W-:Y:S06]  /*09e0*/  BAR.SYNC.DEFER_BLOCKING 0x0 ;  /* 0x0000000000007b1d */ /* 0x000fec0000010000 */
.L_x_6:
[----:B------:R-:W-:Y:S05]  /*09f0*/  @!P3 BRA `(.L_x_7) ;  /* 0x0000005c00a4b947 */ /* 0x000fea0003800000 */
[----:B------:R-:W-:-:S13]  /*0a00*/  ISETP.GT.U32.AND P0, PT, R8, 0x1, PT ;  /* 0x000000010800780c */ /* 0x000fda0003f04070 */
[----:B------:R-:W-:Y:S05]  /*0a10*/  @P0 EXIT ;  /* 0x000000000000094d */ /* 0x000fea0003800000 */
[----:B------:R-:W-:Y:S01]  /*0a20*/  ULDC.64 UR4, c[0x0][0x650] ;  /* 0x0001940000047ab9 */ /* 0x000fe20000000a00 */
[----:B------:R-:W-:Y:S01]  /*0a30*/  PRMT R3, RZ, 0x7610, R3 ;  /* 0x00007610ff037816 */ /* 0x000fe20000000003 */
[----:B------:R-:W-:Y:S01]  /*0a40*/  IMAD.MOV.U32 R103, RZ, RZ, -0x1 ;  /* 0xffffffffff677424 */ /* 0x000fe200078e00ff */
[----:B------:R-:W-:Y:S01]  /*0a50*/  ISETP.GE.U32.AND P0, PT, R16, UR4, PT ;  /* 0x0000000410007c0c */ /* 0x000fe2000bf06070 */
[----:B------:R-:W-:Y:S02]  /*0a60*/  IMAD.MOV.U32 R100, RZ, RZ, -0x1 ;  /* 0xffffffffff647424 */ /* 0x000fe400078e00ff */
[----:B------:R-:W-:Y:S01]  /*0a70*/  IMAD.MOV.U32 R101, RZ, RZ, -0x1 ;  /* 0xffffffffff657424 */ /* 0x000fe200078e00ff */
[----:B------:R-:W-:-:S13]  /*0a80*/  ISETP.GE.U32.AND.EX P0, PT, R17, UR5, PT, P0 ;  /* 0x0000000511007c0c */ /* 0x000fda000bf06100 */
[----:B------:R-:W-:Y:S05]  /*0a90*/  @P0 BRA `(.L_x_8) ;  /* 0x0000000400280947 */ /* 0x000fea0003800000 */
[----:B------:R-:W0:Y:S01]  /*0aa0*/  LDC.64 R24, c[0x0][0x628] ;  /* 0x00018a00ff187b82 */ /* 0x000e220000000a00 */
[----:B------:R-:W-:Y:S02]  /*0ab0*/  IMAD.MOV.U32 R10, RZ, RZ, R16 ;  /* 0x000000ffff0a7224 */ /* 0x000fe400078e0010 */
[----:B------:R-:W-:-:S05]  /*0ac0*/  IMAD.MOV.U32 R11, RZ, RZ, R17 ;  /* 0x000000ffff0b7224 */ /* 0x000fca00078e0011 */
[----:B------:R-:W1:Y:S08]  /*0ad0*/  LDC R8, c[0x0][0x630] ;  /* 0x00018c00ff087b82 */ /* 0x000e700000000800 */
[----:B------:R-:W2:Y:S01]  /*0ae0*/  LDC.64 R26, c[0x0][0x620] ;  /* 0x00018800ff1a7b82 */ /* 0x000ea20000000a00 */
[----:B0-----:R-:W-:-:S04]  /*0af0*/  ISETP.NE.U32.AND P0, PT, R24, RZ, PT ;  /* 0x000000ff1800720c */ /* 0x001fc80003f05070 */
[----:B------:R-:W-:-:S13]  /*0b00*/  ISETP.NE.AND.EX P0, PT, R25, RZ, PT, P0 ;  /* 0x000000ff1900720c */ /* 0x000fda0003f05300 */
[----:B-12---:R-:W-:Y:S05]  /*0b10*/  @!P0 BRA `(.L_x_9) ;  /* 0x0000000000288947 */ /* 0x006fea0003800000 */
[----:B------:R-:W0:Y:S02]  /*0b20*/  LDC R3, c[0x0][0x634] ;  /* 0x00018d00ff037b82 */ /* 0x000e240000000800 */
[----:B0-----:R-:W-:-:S05]  /*0b30*/  IADD3 R3, P0, R16, R3, RZ ;  /* 0x0000000310037210 */ /* 0x001fca0007f1e0ff */
[----:B------:R-:W-:-:S04]  /*0b40*/  IMAD.X R21, RZ, RZ, R17, P0 ;  /* 0x000000ffff157224 */ /* 0x000fc800000e0611 */
[----:B------:R-:W-:-:S04]  /*0b50*/  IMAD.WIDE.U32 R10, R21, R24, RZ ;  /* 0x00000018150a7225 */ /* 0x000fc800078e00ff */
[----:B------:R-:W-:-:S04]  /*0b60*/  IMAD.WIDE.U32 R12, P0, R3, R25, R10 ;  /* 0x00000019030c7225 */ /* 0x000fc8000780000a */
[----:B------:R-:W-:-:S04]  /*0b70*/  IMAD.WIDE.U32 R10, R3, R24, RZ ;  /* 0x00000018030a7225 */ /* 0x000fc800078e00ff */
[----:B------:R-:W-:Y:S01]  /*0b80*/  IMAD.X R15, RZ, RZ, RZ, P0 ;  /* 0x000000ffff0f7224 */ /* 0x000fe200000e06ff */
[----:B------:R-:W-:Y:S01]  /*0b90*/  IADD3 RZ, P0, R11, R12, RZ ;  /* 0x0000000c0bff7210 */ /* 0x000fe20007f1e0ff */
[----:B------:R-:W-:-:S04]  /*0ba0*/  IMAD.MOV.U32 R14, RZ, RZ, R13 ;  /* 0x000000ffff0e7224 */ /* 0x000fc800078e000d */
[----:B------:R-:W-:-:S08]  /*0bb0*/  IMAD.WIDE.U32.X R10, R21, R25, R14, P0 ;  /* 0x00000019150a7225 */ /* 0x000fd000000e040e */
.L_x_9:
[----:B------:R-:W0:Y:S01]  /*0bc0*/  LDC.64 R30, c[0x0][0x640] ;  /* 0x00019000ff1e7b82 */ /* 0x000e220000000a00 */
[-CC-:B------:R-:W-:Y:S01]  /*0bd0*/  SHF.R.U64 R101, R10, R8.reuse, R11.reuse ;  /* 0x000000080a657219 */ /* 0x180fe2000000120b */
[----:B------:R-:W-:Y:S01]  /*0be0*/  IMAD R29, R9, R23, R4 ;  /* 0x00000017091d7224 */ /* 0x000fe200078e0204 */
[----:B------:R-:W-:Y:S01]  /*0bf0*/  SHF.R.U32.HI R3, RZ, R8, R11 ;  /* 0x00000008ff037219 */ /* 0x000fe2000001160b */
[----:B------:R-:W-:Y:S01]  /*0c00*/  IMAD.MOV.U32 R23, RZ, RZ, 0x1 ;  /* 0x00000001ff177424 */ /* 0x000fe200078e00ff */
[----:B------:R-:W-:-:S03]  /*0c10*/  IADD3 R5, P0, RZ, -R101, RZ ;  /* 0x80000065ff057210 */ /* 0x000fc60007f1e0ff */
[----:B------:R-:W1:Y:S02]  /*0c20*/  LDC R12, c[0x0][0x618] ;  /* 0x00018600ff0c7b82 */ /* 0x000e640000000800 */
[----:B------:R-:W-:Y:S02]  /*0c30*/  IMAD.X R3, RZ, RZ, ~R3, P0 ;  /* 0x000000ffff037224 */ /* 0x000fe400000e0e03 */
[----:B------:R-:W-:-:S04]  /*0c40*/  IMAD.WIDE.U32 R10, R5, R26, R16 ;  /* 0x0000001a050a7225 */ /* 0x000fc800078e0010 */
[----:B------:R-:W2:Y:S01]  /*0c50*/  LDC R20, c[0x0][0x608] ;  /* 0x00018200ff147b82 */ /* 0x000ea20000000800 */
[----:B------:R-:W-:Y:S02]  /*0c60*/  IMAD R8, R3, R26, RZ ;  /* 0x0000001a03087224 */ /* 0x000fe400078e02ff */
[----:B------:R-:W-:Y:S02]  /*0c70*/  IMAD.MOV.U32 R3, RZ, RZ, -0x1 ;  /* 0xffffffffff037424 */ /* 0x000fe400078e00ff */
[----:B------:R-:W-:-:S03]  /*0c80*/  IMAD R5, R5, R27, R8 ;  /* 0x0000001b05057224 */ /* 0x000fc600078e0208 */
[----:B------:R-:W3:Y:S01]  /*0c90*/  LDC R28, c[0x0][0x658] ;  /* 0x00019600ff1c7b82 */ /* 0x000ee20000000800 */
[----:B------:R-:W-:Y:S01]  /*0ca0*/  IMAD.IADD R5, R11, 0x1, R5 ;  /* 0x000000010b057824 */ /* 0x000fe200078e0205 */
[----:B0-----:R-:W-:-:S04]  /*0cb0*/  ISETP.NE.U32.AND P0, PT, R30, RZ, PT ;  /* 0x000000ff1e00720c */ /* 0x001fc80003f05070 */
[----:B------:R-:W-:Y:S02]  /*0cc0*/  ISETP.NE.AND.EX P0, PT, R31, RZ, PT, P0 ;  /* 0x000000ff1f00720c */ /* 0x000fe40003f05300 */
[----:B------:R-:W0:Y:S01]  /*0cd0*/  LDC R24, c[0x0][0x600] ;  /* 0x00018000ff187b82 */ /* 0x000e220000000800 */
[-CC-:B-1----:R-:W-:Y:S02]  /*0ce0*/  SHF.R.U64 R14, R10, R12.reuse, R5.reuse ;  /* 0x0000000c0a0e7219 */ /* 0x182fe40000001205 */
[----:B------:R-:W-:-:S05]  /*0cf0*/  SHF.R.U32.HI R5, RZ, R12, R5 ;  /* 0x0000000cff057219 */ /* 0x000fca0000011605 */
[----:B------:R-:W1:Y:S01]  /*0d00*/  LDC R15, c[0x0][0x648] ;  /* 0x00019200ff0f7b82 */ /* 0x000e620000000800 */
[-CC-:B--2---:R-:W-:Y:S02]  /*0d10*/  SHF.R.U64 R27, R14, R20.reuse, R5.reuse ;  /* 0x000000140e1b7219 */ /* 0x184fe40000001205 */
[----:B------:R-:W-:-:S05]  /*0d20*/  SHF.R.U32.HI R5, RZ, R20, R5 ;  /* 0x00000014ff057219 */ /* 0x000fca0000011605 */
[----:B------:R-:W2:Y:S01]  /*0d30*/  LDC R21, c[0x0][0x638] ;  /* 0x00018e00ff157b82 */ /* 0x000ea20000000800 */
[-CC-:B---3--:R-:W-:Y:S02]  /*0d40*/  SHF.R.U64 R20, R27, R28.reuse, R5.reuse ;  /* 0x0000001c1b147219 */ /* 0x188fe40000001205 */
[-C--:B------:R-:W-:Y:S02]  /*0d50*/  SHF.L.U32 R3, R3, R28.reuse, RZ ;  /* 0x0000001c03037219 */ /* 0x080fe400000006ff */
[----:B------:R-:W-:Y:S01]  /*0d60*/  SHF.R.U32.HI R5, RZ, R28, R5 ;  /* 0x0000001cff057219 */ /* 0x000fe20000011605 */
[----:B------:R-:W-:Y:S01]  /*0d70*/  IMAD.MOV.U32 R4, RZ, RZ, R20 ;  /* 0x000000ffff047224 */ /* 0x000fe200078e0014 */
[----:B------:R-:W-:Y:S01]  /*0d80*/  LOP3.LUT R12, RZ, R3, RZ, 0x33, !PT ;  /* 0x00000003ff0c7212 */ /* 0x000fe200078e33ff */
[----:B------:R-:W3:Y:S01]  /*0d90*/  LDC R25, c[0x0][0x610] ;  /* 0x00018400ff197b82 */ /* 0x000ee20000000800 */
[----:B------:R-:W-:Y:S05]  /*0da0*/  @!P0 BRA `(.L_x_10) ;  /* 0x0000000000288947 */ /* 0x000fea0003800000 */
[----:B------:R-:W4:Y:S02]  /*0db0*/  LDC R3, c[0x0][0x64c] ;  /* 0x00019300ff037b82 */ /* 0x000f240000000800 */
[----:B----4-:R-:W-:-:S05]  /*0dc0*/  IADD3 R3, P0, R20, R3, RZ ;  /* 0x0000000314037210 */ /* 0x010fca0007f1e0ff */
        /* <DEDUP_REMOVED lines=8> */
.L_x_10:
[----:B-1----:R-:W-:Y:S01]  /*0e50*/  SHF.R.U64 R4, R4, R15, R5 ;  /* 0x0000000f04047219 */ /* 0x002fe20000001205 */
[----:B0-----:R-:W-:Y:S01]  /*0e60*/  VIADD R5, R24, 0xffffffff ;  /* 0xffffffff18057836 */ /* 0x001fe20000000000 */
[----:B------:R-:W-:Y:S02]  /*0e70*/  SHF.L.U32 R3, R23, R28, RZ ;  /* 0x0000001c17037219 */ /* 0x000fe400000006ff */
[----:B------:R-:W-:Y:S01]  /*0e80*/  LOP3.LUT R12, R27, R12, RZ, 0xc0, !PT ;  /* 0x0000000c1b0c7212 */ /* 0x000fe200078ec0ff */
[----:B------:R-:W-:Y:S01]  /*0e90*/  IMAD.MOV R8, RZ, RZ, -R4 ;  /* 0x000000ffff087224 */ /* 0x000fe200078e0a04 */
[----:B------:R-:W-:Y:S02]  /*0ea0*/  SEL R6, R6, R29, !P1 ;  /* 0x0000001d06067207 */ /* 0x000fe40004800000 */
[----:B------:R-:W-:Y:S01]  /*0eb0*/  LOP3.LUT R5, R14, R5, RZ, 0xc0, !PT ;  /* 0x000000050e057212 */ /* 0x000fe200078ec0ff */
[----:B------:R-:W-:Y:S02]  /*0ec0*/  IMAD R9, R3, R4, R12 ;  /* 0x0000000403097224 */ /* 0x000fe400078e020c */
[----:B--2---:R-:W-:-:S02]  /*0ed0*/  IMAD R3, R8, R21, R20 ;  /* 0x0000001508037224 */ /* 0x004fc400078e0214 */
[----:B---3--:R-:W-:Y:S02]  /*0ee0*/  IMAD R6, R9, R25, R6 ;  /* 0x0000001909067224 */ /* 0x008fe400078e0206 */
[----:B------:R-:W-:Y:S02]  /*0ef0*/  IMAD R103, R3, R24, R5 ;  /* 0x0000001803677224 */ /* 0x000fe400078e0205 */
[----:B------:R-:W-:-:S03]  /*0f00*/  IMAD.MOV.U32 R4, RZ, RZ, 0x1 ;  /* 0x00000001ff047424 */ /* 0x000fc600078e00ff */
[----:B------:R-:W-:Y:S02]  /*0f10*/  SEL R100, R103, R6, !P1 ;  /* 0x0000000667647207 */ /* 0x000fe40004800000 */
[----:B------:R-:W-:Y:S02]  /*0f20*/  PRMT R3, R4, 0x7610, R3 ;  /* 0x0000761004037816 */ /* 0x000fe40000000003 */
[----:B------:R-:W-:-:S07]  /*0f30*/  SEL R103, R6, R103, !P1 ;  /* 0x0000006706677207 */ /* 0x000fce0004800000 */
.L_x_8:
[----:B------:R-:W-:-:S08]  /*0f40*/  NOP ;  /* 0x0000000000007918 */ /* 0x000fd00000000000 */
[----:B------:R-:W0:Y:S02]  /*0f50*/  USETMAXREG.TRY_ALLOC.CTAPOOL UP0, 0xe8 ;  /* 0x000000e8000079c8 */ /* 0x000e240008000600 */
[----:B0-----:R-:W-:-:S13]  /*0f60*/  PLOP3.LUT P0, PT, PT, PT, UP0, 0x80, 0x0 ;  /* 0x000000000000781c */ /* 0x001fda0003f0f008 */
[----:B------:R-:W-:Y:S05]  /*0f70*/  @!P0 BRA `(.L_x_8) ;  /* 0xfffffffc00f08947 */ /* 0x000fea000383ffff */
[----:B------:R-:W-:Y:S01]  /*0f80*/  ULDC.64 UR4, c[0x0][0x598] ;  /* 0x0001660000047ab9 */ /* 0x000fe20000000a00 */
[----:B------:R-:W-:Y:S01]  /*0f90*/  ULDC.64 UR38, c[0x0][0x208] ;  /* 0x0000820000267ab9 */ /* 0x000fe20000000a00 */
[----:B------:R-:W-:-:S04]  /*0fa0*/  ISETP.NE.U32.AND P0, PT, RZ, UR4, PT ;  /* 0x00000004ff007c0c */ /* 0x000fc8000bf05070 */
[----:B------:R-:W-:-:S13]  /*0fb0*/  ISETP.NE.AND.EX P0, PT, RZ, UR5, PT, P0 ;  /* 0x00000005ff007c0c */ /* 0x000fda000bf05300 */
[----:B------:R-:W-:Y:S05]  /*0fc0*/  @!P0 BRA `(.L_x_11) ;  /* 0x00000000001c8947 */ /* 0x000fea0003800000 */
[----:B------:R-:W0:Y:S02]  /*0fd0*/  LDC.64 R4, c[0x0][0x598] ;  /* 0x00016600ff047b82 */ /* 0x000e240000000a00 */
[----:B0-----:R-:W2:Y:S02]  /*0fe0*/  LDG.E.64 R4, desc[UR38][R4.64] ;  /* 0x0000002604047981 */ /* 0x001ea4000c1e1b00 */
[----:B--2---:R-:W-:-:S04]  /*0ff0*/  ISETP.NE.U32.AND P0, PT, R4, RZ, PT ;  /* 0x000000ff0400720c */ /* 0x004fc80003f05070 */
[----:B------:R-:W-:-:S13]  /*1000*/  ISETP.NE.AND.EX P0, PT, R5, RZ, PT, P0 ;  /* 0x000000ff0500720c */ /* 0x000fda0003f05300 */
[----:B------:R-:W-:Y:S05]  /*1010*/  @!P0 BRA `(.L_x_11) ;  /* 0x0000000000088947 */ /* 0x000fea0003800000 */
[----:B------:R0:W5:Y:S01]  /*1020*/  LD.E R23, desc[UR38][R4.64] ;  /* 0x0000002604177980 */ /* 0x000162000c101900 */
[----:B------:R-:W-:Y:S05]  /*1030*/  BRA `(.L_x_12) ;  /* 0x0000000000247947 */ /* 0x000fea0003800000 */
.L_x_11:
[----:B------:R-:W-:Y:S02]  /*1040*/  ULDC.64 UR4, c[0x0][0x588] ;  /* 0x0001620000047ab9 */ /* 0x000fe40000000a00 */
[----:B------:R-:W-:-:S04]  /*1050*/  ISETP.NE.U32.AND P0, PT, RZ, UR4, PT ;  /* 0x00000004ff007c0c */ /* 0x000fc8000bf05070 */
[----:B------:R-:W-:-:S13]  /*1060*/  ISETP.NE.AND.EX P0, PT, RZ, UR5, PT, P0 ;  /* 0x00000005ff007c0c */ /* 0x000fda000bf05300 */
[----:B------:R-:W-:Y:S05]  /*1070*/  @!P0 BRA `(.L_x_13) ;  /* 0x00000000000c8947 */ /* 0x000fea0003800000 */
[----:B------:R-:W0:Y:S02]  /*1080*/  LDC.64 R4, c[0x0][0x588] ;  /* 0x00016200ff047b82 */ /* 0x000e240000000a00 */
[----:B0-----:R1:W5:Y:S01]  /*1090*/  LDG.E R23, desc[UR38][R4.64] ;  /* 0x0000002604177981 */ /* 0x001362000c1e1900 */
[----:B------:R-:W-:Y:S05]  /*10a0*/  BRA `(.L_x_12) ;  /* 0x0000000000087947 */ /* 0x000fea0003800000 */
.L_x_13:
[----:B------:R-:W-:Y:S02]  /*10b0*/  ULDC UR4, c[0x0][0x580] ;  /* 0x0001600000047ab9 */ /* 0x000fe40000000800 */
[----:B------:R-:W-:-:S07]  /*10c0*/  IMAD.U32 R23, RZ, RZ, UR4 ;  /* 0x00000004ff177e24 */ /* 0x000fce000f8e00ff */
.L_x_12:
[----:B------:R-:W-:Y:S02]  /*10d0*/  ULDC.64 UR4, c[0x0][0x5a0] ;  /* 0x0001680000047ab9 */ /* 0x000fe40000000a00 */
[----:B------:R-:W-:-:S04]  /*10e0*/  ISETP.NE.U32.AND P0, PT, RZ, UR4, PT ;  /* 0x00000004ff007c0c */ /* 0x000fc8000bf05070 */
[----:B------:R-:W-:-:S13]  /*10f0*/  ISETP.NE.AND.EX P0, PT, RZ, UR5, PT, P0 ;  /* 0x00000005ff007c0c */ /* 0x000fda000bf05300 */
[----:B------:R-:W-:Y:S05]  /*1100*/  @!P0 BRA `(.L_x_14) ;  /* 0x00000000001c8947 */ /* 0x000fea0003800000 */
[----:B01----:R-:W0:Y:S02]  /*1110*/  LDC.64 R4, c[0x0][0x5a0] ;  /* 0x00016800ff047b82 */ /* 0x003e240000000a00 */
[----:B0-----:R-:W2:Y:S02]  /*1120*/  LDG.E.64 R4, desc[UR38][R4.64] ;  /* 0x0000002604047981 */ /* 0x001ea4000c1e1b00 */
[----:B--2---:R-:W-:-:S04]  /*1130*/  ISETP.NE.U32.AND P0, PT, R4, RZ, PT ;  /* 0x000000ff0400720c */ /* 0x004fc80003f05070 */
[----:B------:R-:W-:-:S13]  /*1140*/  ISETP.NE.AND.EX P0, PT, R5, RZ, PT, P0 ;  /* 0x000000ff0500720c */ /* 0x000fda0003f05300 */
[----:B------:R-:W-:Y:S05]  /*1150*/  @!P0 BRA `(.L_x_14) ;  /* 0x0000000000088947 */ /* 0x000fea0003800000 */
[----:B------:R0:W5:Y:S01]  /*1160*/  LD.E R90, desc[UR38][R4.64] ;  /* 0x00000026045a7980 */ /* 0x000162000c101900 */
[----:B------:R-:W-:Y:S05]  /*1170*/  BRA `(.L_x_15) ;  /* 0x0000000000247947 */ /* 0x000fea0003800000 */
.L_x_14:
[----:B------:R-:W-:Y:S02]  /*1180*/  ULDC.64 UR4, c[0x0][0x590] ;  /* 0x0001640000047ab9 */ /* 0x000fe40000000a00 */
[----:B------:R-:W-:-:S04]  /*1190*/  ISETP.NE.U32.AND P0, PT, RZ, UR4, PT ;  /* 0x00000004ff007c0c */ /* 0x000fc8000bf05070 */
[----:B------:R-:W-:-:S13]  /*11a0*/  ISETP.NE.AND.EX P0, PT, RZ, UR5, PT, P0 ;  /* 0x00000005ff007c0c */ /* 0x000fda000bf05300 */
[----:B------:R-:W-:Y:S05]  /*11b0*/  @!P0 BRA `(.L_x_16) ;  /* 0x00000000000c8947 */ /* 0x000fea0003800000 */
[----:B------:R-:W2:Y:S02]  /*11c0*/  LDC.64 R90, c[0x0][0x590] ;  /* 0x00016400ff5a7b82 */ /* 0x000ea40000000a00 */
[----:B--2---:R2:W5:Y:S01]  /*11d0*/  LDG.E R90, desc[UR38][R90.64] ;  /* 0x000000265a5a7981 */ /* 0x004562000c1e1900 */
[----:B------:R-:W-:Y:S05]  /*11e0*/  BRA `(.L_x_15) ;  /* 0x0000000000087947 */ /* 0x000fea0003800000 */
.L_x_16:
[----:B------:R-:W-:Y:S02]  /*11f0*/  ULDC UR4, c[0x0][0x584] ;  /* 0x0001610000047ab9 */ /* 0x000fe40000000800 */
[----:B------:R-:W-:-:S07]  /*1200*/  IMAD.U32 R90, RZ, RZ, UR4 ;  /* 0x00000004ff5a7e24 */ /* 0x000fce000f8e00ff */
.L_x_15:
[----:B------:R-:W-:-:S13]  /*1210*/  LOP3.LUT P0, RZ, R3, 0xff, RZ, 0xc0, !PT ;  /* 0x000000ff03ff7812 */ /* 0x000fda000780c0ff */
[----:B------:R-:W-:Y:S05]  /*1220*/  @!P0 EXIT ;  /* 0x000000000000894d */ /* 0x000fea0003800000 */
[----:B------:R-:W3:Y:S01]  /*1230*/  LDC R93, c[0x0][0x658] ;  /* 0x00019600ff5d7b82 */ /* 0x000ee20000000800 */
[----:B------:R-:W-:Y:S01]  /*1240*/  LOP3.LUT R7, R7, 0x1, RZ, 0xc0, !PT ;  /* 0x0000000107077812 */ /* 0x000fe200078ec0ff */
[----:B------:R-:W-:Y:S01]  /*1250*/  ULDC.64 UR6, c[0x0][0x288] ;  /* 0x0000a20000067ab9 */ /* 0x000fe20000000a00 */
[----:B------:R-:W-:Y:S01]  /*1260*/  SHF.R.U32.HI R3, RZ, 0x2, R95 ;  /* 0x00000002ff037819 */ /* 0x000fe2000001165f */
[----:B------:R-:W-:Y:S01]  /*1270*/  UIADD3 UR4, UR7, 0x3f, URZ ;  /* 0x0000003f07047890 */ /* 0x000fe2000fffe03f */
[----:B------:R-:W-:Y:S01]  /*1280*/  SHF.R.U32.HI R0, RZ, 0x1, R0 ;  /* 0x00000001ff007819 */ /* 0x000fe20000011600 */
[----:B------:R-:W-:Y:S01]  /*1290*/  IMAD.SHL.U32 R88, R7, 0x40, RZ ;  /* 0x0000004007587824 */ /* 0x000fe200078e00ff */
[----:B------:R-:W-:Y:S01]  /*12a0*/  LOP3.LUT R3, R3, 0x7, RZ, 0xc0, !PT ;  /* 0x0000000703037812 */ /* 0x000fe200078ec0ff */
[----:B------:R-:W4:Y:S01]  /*12b0*/  LDC.64 R8, c[0x0][0x5c8] ;  /* 0x00017200ff087b82 */ /* 0x000f220000000a00 */
[----:B------:R-:W-:Y:S01]  /*12c0*/  USHF.R.S32.HI UR5, URZ, 0x1f, UR4 ;  /* 0x0000001f3f057899 */ /* 0x000fe20008011404 */
[----:B------:R-:W-:Y:S01]  /*12d0*/  LOP3.LUT R0, R0, 0x30, RZ, 0xc0, !PT ;  /* 0x0000003000007812 */ /* 0x000fe200078ec0ff */
[----:B------:R-:W-:Y:S01]  /*12e0*/  IMAD.MOV.U32 R6, RZ, RZ, 0x1 ;  /* 0x00000001ff067424 */ /* 0x000fe200078e00ff */
[--C-:B------:R-:W-:Y:S01]  /*12f0*/  LOP3.LUT R88, R88, 0x40, R3.reuse, 0xe2, !PT ;  /* 0x0000004058587812 */ /* 0x100fe200078ee203 */
[----:B------:R-:W-:Y:S01]  /*1300*/  ULEA.HI UR5, UR5, UR4, URZ, 0x6 ;  /* 0x0000000405057291 */ /* 0x000fe2000f8f303f */
[-C--:B01----:R-:W-:Y:S01]  /*1310*/  IADD3 R4, RZ, -R0.reuse, -R3 ;  /* 0x80000000ff047210 */ /* 0x083fe20007ffe803 */
[----:B------:R-:W-:Y:S01]  /*1320*/  IMAD.U32 R5, RZ, RZ, UR6 ;  /* 0x00000006ff057e24 */ /* 0x000fe2000f8e00ff */
[----:B------:R-:W0:Y:S01]  /*1330*/  LDC R97, c[0x0][0x600] ;  /* 0x00018000ff617b82 */ /* 0x000e220000000800 */
[----:B------:R-:W-:Y:S01]  /*1340*/  LOP3.LUT R88, R88, R0, RZ, 0xfc, !PT ;  /* 0x0000000058587212 */ /* 0x000fe200078efcff */
[----:B------:R-:W-:Y:S01]  /*1350*/  IMAD.MOV.U32 R0, RZ, RZ, -0x1 ;  /* 0xffffffffff007424 */ /* 0x000fe200078e00ff */
[----:B------:R-:W-:Y:S01]  /*1360*/  USHF.R.S32.HI UR43, URZ, 0x6, UR5 ;  /* 0x000000063f2b7899 */ /* 0x000fe20008011405 */
[----:B------:R-:W-:Y:S01]  /*1370*/  LOP3.LUT R94, R95, 0x3, RZ, 0xc0, !PT ;  /* 0x000000035f5e7812 */ /* 0x000fe200078ec0ff */
[----:B------:R-:W-:Y:S01]  /*1380*/  IMAD R4, R7, -0x40, R4 ;  /* 0xffffffc007047824 */ /* 0x000fe200078e0204 */
[C---:B------:R-:W-:Y:S01]  /*1390*/  LOP3.LUT R96, R95.reuse, 0x80, RZ, 0xc0, !PT ;  /* 0x000000805f607812 */ /* 0x040fe200078ec0ff */
[----:B------:R-:W-:Y:S01]  /*13a0*/  UISETP.LT.AND UP0, UPT, UR43, 0x1, UPT ;  /* 0x000000012b00788c */ /* 0x000fe2000bf01270 */
[-C--:B---3--:R-:W-:Y:S01]  /*13b0*/  SHF.L.U32 R0, R0, R93.reuse, RZ ;  /* 0x0000005d00007219 */ /* 0x088fe200000006ff */
[----:B------:R-:W-:Y:S01]  /*13c0*/  ULDC UR4, c[0x0][0x284] ;  /* 0x0000a10000047ab9 */ /* 0x000fe20000000800 */
[----:B------:R-:W-:Y:S01]  /*13d0*/  IMAD R94, R94, -0x2, R5 ;  /* 0xfffffffe5e5e7824 */ /* 0x000fe200078e0205 */
[----:B------:R-:W-:Y:S01]  /*13e0*/  USEL UR44, UR43, 0x1, UP0 ;  /* 0x000000012b2c7887 */ /* 0x000fe20008000000 */
[----:B------:R-:W-:Y:S01]  /*13f0*/  SHF.L.U32 R93, R6, R93, RZ ;  /* 0x0000005d065d7219 */ /* 0x000fe200000006ff */
[----:B------:R-:W-:Y:S01]  /*1400*/  IMAD.SHL.U32 R95, R95, 0x2, RZ ;  /* 0x000000025f5f7824 */ /* 0x000fe200078e00ff */
[----:B------:R-:W-:Y:S01]  /*1410*/  LOP3.LUT R102, R18, 0x1, RZ, 0xfc, !PT ;  /* 0x0000000112667812 */ /* 0x000fe200078efcff */
[----:B------:R-:W-:Y:S01]  /*1420*/  VIADD R99, R4, UR4 ;  /* 0x0000000404637c36 */ /* 0x000fe20008000000 */
[C---:B----4-:R-:W-:Y:S01]  /*1430*/  SHF.L.U64.HI R92, R8.reuse, 0x3, R9 ;  /* 0x00000003085c7819 */ /* 0x050fe20000010209 */
[----:B--2---:R-:W-:Y:S01]  /*1440*/  IMAD.SHL.U32 R91, R8, 0x8, RZ ;  /* 0x00000008085b7824 */ /* 0x004fe200078e00ff */
[----:B------:R-:W-:Y:S01]  /*1450*/  SHF.R.U32.HI R96, RZ, 0x7, R96 ;  /* 0x00000007ff607819 */ /* 0x000fe20000011660 */
[----:B------:R-:W-:Y:S01]  /*1460*/  IMAD.MOV.U32 R89, RZ, RZ, RZ ;  /* 0x000000ffff597224 */ /* 0x000fe200078e00ff */
[----:B------:R-:W-:Y:S01]  /*1470*/  LOP3.LUT R98, RZ, R0, RZ, 0x33, !PT ;  /* 0x00000000ff627212 */ /* 0x000fe200078e33ff */
[----:B------:R-:W-:Y:S01]  /*1480*/  UIADD3 UR44, UR43, -UR44, URZ ;  /* 0x8000002c2b2c7290 */ /* 0x000fe2000fffe03f */
[----:B------:R-:W-:Y:S01]  /*1490*/  UMOV UR40, URZ ;  /* 0x0000003f00287c82 */ /* 0x000fe20008000000 */
[----:B0-----:R-:W-:Y:S01]  /*14a0*/  VIADD R97, R97, 0xffffffff ;  /* 0xffffffff61617836 */ /* 0x001fe20000000000 */
[----:B------:R-:W-:-:S09]  /*14b0*/  UMOV UR41, URZ ;  /* 0x0000003f00297c82 */ /* 0x000fd20008000000 */
.L_x_162:
[----:B0-----:R-:W0:Y:S01]  /*14c0*/  SHFL.IDX PT, R0, R96, RZ, 0x1f ;  /* 0x00001fff60007589 */ /* 0x001e2200000e0000 */
[----:B-1----:R-:W1:Y:S01]  /*14d0*/  S2UR UR7, SR_CgaCtaId ;  /* 0x00000000000779c3 */ /* 0x002e620000008800 */
[----:B------:R-:W-:Y:S01]  /*14e0*/  UMOV UR6, 0x400 ;  /* 0x0000040000067882 */ /* 0x000fe20000000000 */
[----:B0-----:R-:W-:Y:S01]  /*14f0*/  R2UR UR4, R0 ;  /* 0x00000000000472ca */ /* 0x001fe200000e0000 */
[----:B-1----:R-:W-:-:S12]  /*1500*/  ULEA UR6, UR7, UR6, 0x18 ;  /* 0x0000000607067291 */ /* 0x002fd8000f8ec03f */
[----:B------:R-:W-:-:S04]  /*1510*/  ULEA.HI UR5, UR4, UR4, URZ, 0x1 ;  /* 0x0000000404057291 */ /* 0x000fc8000f8f083f */
[----:B------:R-:W-:-:S04]  /*1520*/  ULOP3.LUT UR5, UR5, 0x7fffe, URZ, 0xc0, !UPT ;  /* 0x0007fffe05057892 */ /* 0x000fc8000f8ec03f */
[----:B------:R-:W-:-:S03]  /*1530*/  UIADD3 UR5, UR4, -UR5, URZ ;  /* 0x8000000504057290 */ /* 0x000fc6000fffe03f */
[----:B------:R-:W-:Y:S01]  /*1540*/  ULDC UR4, c[0x0][0x28c] ;  /* 0x0000a30000047ab9 */ /* 0x000fe20000000800 */
[----:B------:R-:W-:Y:S01]  /*1550*/  ULEA UR5, UR5, UR6, 0xd ;  /* 0x0000000605057291 */ /* 0x000fe2000f8e683f */
[----:B------:R-:W-:-:S03]  /*1560*/  ISETP.LT.AND P0, PT, RZ, UR4, PT ;  /* 0x00000004ff007c0c */ /* 0x000fc6000bf01270 */
[----:B------:R-:W-:-:S04]  /*1570*/  UIADD3 UR5, UR5, 0x180, URZ ;  /* 0x0000018005057890 */ /* 0x000fc8000fffe03f */
[----:B------:R-:W-:-:S04]  /*1580*/  USHF.R.U32.HI UR5, URZ, 0x4, UR5 ;  /* 0x000000043f057899 */ /* 0x000fc80008011605 */
[----:B------:R-:W-:Y:S02]  /*1590*/  ULOP3.LUT UR45, UR5, 0x3fff, URZ, 0xc0, !UPT ;  /* 0x00003fff052d7892 */ /* 0x000fe4000f8ec03f */
[----:B--2345:R-:W-:Y:S10]  /*15a0*/  @P0 BRA `(.L_x_17) ;  /* 0x0000000000400947 */ /* 0x03cff40003800000 */
[----:B------:R-:W-:Y:S01]  /*15b0*/  MOV R0, 0x0 ;  /* 0x0000000000007802 */ /* 0x000fe20000000f00 */
[----:B------:R-:W-:Y:S01]  /*15c0*/  ULDC.64 UR4, c[0x4][0x68] ;  /* 0x01001a0000047ab9 */ /* 0x000fe20000000a00 */
[----:B------:R-:W-:Y:S01]  /*15d0*/  ULDC.64 UR6, c[0x4][0x8] ;  /* 0x0100020000067ab9 */ /* 0x000fe20000000a00 */
[----:B------:R-:W-:Y:S01]  /*15e0*/  IMAD.U32 R4, RZ, RZ, UR4 ;  /* 0x00000004ff047e24 */ /* 0x000fe2000f8e00ff */
[----:B------:R0:W1:Y:S01]  /*15f0*/  LDC.64 R14, c[0x4][R0] ;  /* 0x01000000000e7b82 */ /* 0x0000620000000a00 */
[----:B------:R-:W-:Y:S01]  /*1600*/  IMAD.U32 R5, RZ, RZ, UR5 ;  /* 0x00000005ff057e24 */ /* 0x000fe2000f8e00ff */
[----:B------:R-:W-:Y:S01]  /*1610*/  ULDC.64 UR4, c[0x4][0x70] ;  /* 0x01001c0000047ab9 */ /* 0x000fe20000000a00 */
[----:B------:R-:W-:Y:S02]  /*1620*/  IMAD.U32 R10, RZ, RZ, UR6 ;  /* 0x00000006ff0a7e24 */ /* 0x000fe4000f8e00ff */
[----:B------:R-:W-:Y:S02]  /*1630*/  IMAD.U32 R6, RZ, RZ, UR4 ;  /* 0x00000004ff067e24 */ /* 0x000fe4000f8e00ff */
[----:B------:R-:W-:-:S02]  /*1640*/  IMAD.U32 R7, RZ, RZ, UR5 ;  /* 0x00000005ff077e24 */ /* 0x000fc4000f8e00ff */
[----:B------:R-:W-:Y:S02]  /*1650*/  IMAD.U32 R11, RZ, RZ, UR7 ;  /* 0x00000007ff0b7e24 */ /* 0x000fe4000f8e00ff */
[----:B------:R-:W-:Y:S02]  /*1660*/  IMAD.MOV.U32 R8, RZ, RZ, 0x1e1 ;  /* 0x000001e1ff087424 */ /* 0x000fe400078e00ff */
[----:B------:R-:W-:Y:S02]  /*1670*/  IMAD.MOV.U32 R12, RZ, RZ, 0x1 ;  /* 0x00000001ff0c7424 */ /* 0x000fe400078e00ff */
[----:B0-----:R-:W-:-:S07]  /*1680*/  IMAD.MOV.U32 R13, RZ, RZ, RZ ;  /* 0x000000ffff0d7224 */ /* 0x001fce00078e00ff */
[----:B------:R-:W-:-:S07]  /*1690*/  LEPC R20, `(.L_x_17) ;  /* 0x000000001014794e */ /* 0x000fce0000000000 */
[----:B-1---5:R-:W-:Y:S05]  /*16a0*/  CALL.ABS.NOINC R14 ;  /* 0x000000000e007343 */ /* 0x022fea0003c00000 */
.L_x_17:
[----:B------:R-:W-:-:S13]  /*16b0*/  ISETP.NE.AND P0, PT, R102, 0x3, PT ;  /* 0x000000036600780c */ /* 0x000fda0003f05270 */
[----:B------:R-:W-:Y:S05]  /*16c0*/  @!P0 BRA `(.L_x_18) ;  /* 0x0000000000048947 */ /* 0x000fea0003800000 */
[----:B------:R-:W-:Y:S01]  /*16d0*/  BPT.TRAP 0x1 ;  /* 0x000000040000795c */ /* 0x000fe20000300000 */
.L_x_18:
[----:B------:R-:W0:Y:S01]  /*16e0*/  S2UR UR5, SR_CgaCtaId ;  /* 0x00000000000579c3 */ /* 0x000e220000008800 */
[----:B------:R-:W-:Y:S01]  /*16f0*/  UMOV UR4, 0x400 ;  /* 0x0000040000047882 */ /* 0x000fe20000000000 */
[----:B------:R-:W-:Y:S02]  /*1700*/  IMAD.U32 R0, RZ, RZ, UR40 ;  /* 0x00000028ff007e24 */ /* 0x000fe4000f8e00ff */
[----:B------:R-:W-:-:S03]  /*1710*/  IMAD.U32 R3, RZ, RZ, UR41 ;  /* 0x00000029ff037e24 */ /* 0x000fc6000f8e00ff */
[----:B------:R-:W-:Y:S01]  /*1720*/  SHF.L.U32 R0, R0, 0x1f, RZ ;  /* 0x0000001f00007819 */ /* 0x000fe200000006ff */
[----:B0-----:R-:W-:-:S06]  /*1730*/  ULEA UR4, UR5, UR4, 0x18 ;  /* 0x0000000405047291 */ /* 0x001fcc000f8ec03f */
[----:B------:R-:W-:-:S04]  /*1740*/  IMAD.U32 R6, RZ, RZ, UR4 ;  /* 0x00000004ff067e24 */ /* 0x000fc8000f8e00ff */
[----:B------:R-:W-:-:S04]  /*1750*/  IMAD R3, R3, 0x8, R6 ;  /* 0x0000000803037824 */ /* 0x000fc800078e0206 */
[----:B------:R0:W1:Y:S01]  /*1760*/  SYNCS.PHASECHK.TRANS64.TRYWAIT P1, [R3+URZ], R0 ;  /* 0x00000000030075a7 */ /* 0x000062000802017f */
[----:B------:R-:W-:Y:S05]  /*1770*/  @!P0 BRA `(.L_x_19) ;  /* 0x0000000000048947 */ /* 0x000fea0003800000 */
[----:B------:R-:W-:Y:S01]  /*1780*/  BPT.TRAP 0x1 ;  /* 0x000000040000795c */ /* 0x000fe20000300000 */
.L_x_19:
[----:B------:R-:W-:-:S05]  /*1790*/  IMAD.U32 R4, RZ, RZ, UR44 ;  /* 0x0000002cff047e24 */ /* 0x000fca000f8e00ff */
[----:B------:R-:W-:Y:S01]  /*17a0*/  ISETP.GE.AND P2, PT, R4, 0x1, PT ;  /* 0x000000010400780c */ /* 0x000fe20003f46270 */
[----:B-1----:R-:W-:-:S12]  /*17b0*/  @P1 BRA `(.L_x_20) ;  /* 0x0000000000081947 */ /* 0x002fd80003800000 */
[----:B------:R-:W1:Y:S02]  /*17c0*/  SYNCS.PHASECHK.TRANS64.TRYWAIT P1, [R3+URZ], R0 ;  /* 0x00000000030075a7 */ /* 0x000e64000802017f */
[----:B-1----:R-:W-:Y:S05]  /*17d0*/  @!P1 BRA `(.L_x_21) ;  /* 0x0000006800249947 */ /* 0x002fea0003800000 */
.L_x_20:
[----:B------:R-:W-:Y:S05]  /*17e0*/  WARPSYNC.ALL ;  /* 0x0000000000007948 */ /* 0x000fea0003800000 */
[----:B------:R-:W-:Y:S01]  /*17f0*/  R2UR UR4, R6 ;  /* 0x00000000060472ca */ /* 0x000fe200000e0000 */
[----:B------:R-:W-:Y:S01]  /*1800*/  ULEA UR5, UR41, UR45, 0xa ;  /* 0x0000002d29057291 */ /* 0x000fe2000f8e503f */
[----:B------:R-:W-:Y:S01]  /*1810*/  WARPGROUP.ARRIVE ;  /* 0x00000000000079c5 */ /* 0x000fe20000000000 */
[----:B------:R-:W-:Y:S01]  /*1820*/  UMOV UR9, 0x40000040 ;  /* 0x4000004000097882 */ /* 0x000fe20000000000 */
[----:B------:R-:W-:-:S04]  /*1830*/  UMOV UR11, 0x40000040 ;  /* 0x40000040000b7882 */ /* 0x000fc80000000000 */
[----:B------:R-:W-:-:S05]  /*1840*/  UMOV UR8, UR5 ;  /* 0x0000000500087c82 */ /* 0x000fca0008000000 */
[----:B------:R-:W-:-:S04]  /*1850*/  UIADD3 UR4, UR4, 0x18180, URZ ;  /* 0x0001818004047890 */ /* 0x000fc8000fffe03f */
[----:B------:R-:W-:-:S04]  /*1860*/  USHF.R.U32.HI UR4, URZ, 0x4, UR4 ;  /* 0x000000043f047899 */ /* 0x000fc80008011604 */
[----:B------:R-:W-:-:S04]  /*1870*/  ULOP3.LUT UR4, UR4, 0x3fff, URZ, 0xc0, !UPT ;  /* 0x00003fff04047892 */ /* 0x000fc8000f8ec03f */
[----:B------:R-:W-:-:S04]  /*1880*/  ULOP3.LUT UR4, UR4, 0x10000, URZ, 0xfc, !UPT ;  /* 0x0001000004047892 */ /* 0x000fc8000f8efc3f */
[----:B------:R-:W-:-:S07]  /*1890*/  ULEA UR6, UR41, UR4, 0xa ;  /* 0x0000000429067291 */ /* 0x000fce000f8e503f */
[----:B------:R-:W-:Y:S02]  /*18a0*/  UMOV UR10, UR6 ;  /* 0x00000006000a7c82 */ /* 0x000fe40008000000 */
[----:B------:R-:W-:Y:S01]  /*18b0*/  HGMMA.64x128x16.F32 R24, gdesc[UR8].tnspA, RZ, !UPT, gsb0 ;  /* 0x21e00000081879f0 */ /* 0x000fe2000c0008ff */
[----:B------:R-:W-:Y:S02]  /*18c0*/  UIADD3 UR8, UR5, 0x80, URZ ;  /* 0x0000008005087890 */ /* 0x000fe4000fffe03f */
[----:B------:R-:W-:Y:S01]  /*18d0*/  UIADD3 UR10, UR6, 0x2, URZ ;  /* 0x00000002060a7890 */ /* 0x000fe2000fffe03f */
[----:B------:R-:W-:Y:S01]  /*18e0*/  UMOV UR9, 0x40000040 ;  /* 0x4000004000097882 */ /* 0x000fe20000000000 */
[----:B------:R-:W-:Y:S01]  /*18f0*/  UMOV UR11, 0x40000040 ;  /* 0x40000040000b7882 */ /* 0x000fe20000000000 */
[----:B------:R-:W-:Y:S02]  /*1900*/  WARPGROUP.DEPBAR.LE gsb0, 0x0 ;  /* 0x00008000000079c5 */ /* 0x000fe40000010000 */
[----:B------:R-:W-:-:S06]  /*1910*/  WARPGROUP.ARRIVE ;  /* 0x00000000000079c5 */ /* 0x000fcc0000000000 */
[----:B------:R-:W-:Y:S01]  /*1920*/  HGMMA.64x128x16.F32 R24, gdesc[UR8].tnspA, R24, gsb0 ;  /* 0x21e00000081879f0 */ /* 0x000fe20008000818 */
        /* <DEDUP_REMOVED lines=13> */
[----:B------:R-:W-:Y:S03]  /*1a00*/  HGMMA.64x128x16.F32 R24, gdesc[UR8].tnspA, R24, gsb0 ;  /* 0x21e00000081879f0 */ /* 0x000fe60008000818 */
[----:B------:R-:W-:Y:S02]  /*1a10*/  WARPGROUP.DEPBAR.LE gsb0, 0x0 ;  /* 0x00008000000079c5 */ /* 0x000fe40000010000 */
[----:B------:R-:W-:Y:S05]  /*1a20*/  @!P2 BRA `(.L_x_22) ;  /* 0x000000040028a947 */ /* 0x000fea0003800000 */
[----:B------:R-:W-:Y:S01]  /*1a30*/  UIADD3 UR5, UR41, 0x1, URZ ;  /* 0x0000000129057890 */ /* 0x000fe2000fffe03f */
[----:B01----:R-:W-:Y:S02]  /*1a40*/  IMAD.U32 R0, RZ, RZ, UR44 ;  /* 0x0000002cff007e24 */ /* 0x003fe4000f8e00ff */
[----:B------:R-:W-:Y:S01]  /*1a50*/  IMAD.U32 R3, RZ, RZ, UR41 ;  /* 0x00000029ff037e24 */ /* 0x000fe2000f8e00ff */
[----:B------:R-:W-:-:S04]  /*1a60*/  UISETP.NE.AND UP0, UPT, UR5, 0x6, UPT ;  /* 0x000000060500788c */ /* 0x000fc8000bf05270 */
[----:B------:R-:W-:Y:S02]  /*1a70*/  USEL UR6, URZ, 0x1, UP0 ;  /* 0x000000013f067887 */ /* 0x000fe40008000000 */
[----:B------:R-:W-:Y:S02]  /*1a80*/  USEL UR5, UR5, URZ, UP0 ;  /* 0x0000003f05057287 */ /* 0x000fe40008000000 */
[----:B------:R-:W-:-:S06]  /*1a90*/  ULOP3.LUT UR6, UR40, UR6, URZ, 0x3c, !UPT ;  /* 0x0000000628067292 */ /* 0x000fcc000f8e3c3f */
[----:B------:R-:W-:-:S07]  /*1aa0*/  IMAD.U32 R7, RZ, RZ, UR6 ;  /* 0x00000006ff077e24 */ /* 0x000fce000f8e00ff */
.L_x_29:
[----:B------:R-:W-:Y:S05]  /*1ab0*/  @!P0 BRA `(.L_x_23) ;  /* 0x0000000000048947 */ /* 0x000fea0003800000 */
[----:B------:R-:W-:Y:S01]  /*1ac0*/  BPT.TRAP 0x1 ;  /* 0x000000040000795c */ /* 0x000fe20000300000 */
.L_x_23:
[----:B------:R-:W0:Y:S01]  /*1ad0*/  S2UR UR7, SR_CgaCtaId ;  /* 0x00000000000779c3 */ /* 0x000e220000008800 */
[----:B------:R-:W-:Y:S01]  /*1ae0*/  UMOV UR6, 0x400 ;  /* 0x0000040000067882 */ /* 0x000fe20000000000 */
[----:B------:R-:W-:Y:S01]  /*1af0*/  IMAD.U32 R5, RZ, RZ, UR5 ;  /* 0x00000005ff057e24 */ /* 0x000fe2000f8e00ff */
[----:B------:R-:W-:Y:S01]  /*1b00*/  SHF.L.U32 R4, R7, 0x1f, RZ ;  /* 0x0000001f07047819 */ /* 0x000fe200000006ff */
[----:B0-----:R-:W-:-:S06]  /*1b10*/  ULEA UR6, UR7, UR6, 0x18 ;  /* 0x0000000607067291 */ /* 0x001fcc000f8ec03f */
[----:B------:R-:W-:-:S04]  /*1b20*/  IMAD.U32 R6, RZ, RZ, UR6 ;  /* 0x00000006ff067e24 */ /* 0x000fc8000f8e00ff */
[----:B------:R-:W-:-:S04]  /*1b30*/  IMAD R5, R5, 0x8, R6 ;  /* 0x0000000805057824 */ /* 0x000fc800078e0206 */
[----:B------:R0:W1:Y:S01]  /*1b40*/  SYNCS.PHASECHK.TRANS64.TRYWAIT P1, [R5+URZ], R4 ;  /* 0x00000004050075a7 */ /* 0x000062000802017f */
[----:B------:R-:W-:Y:S05]  /*1b50*/  @!P0 BRA `(.L_x_24) ;  /* 0x0000000000048947 */ /* 0x000fea0003800000 */
[----:B------:R-:W-:Y:S01]  /*1b60*/  BPT.TRAP 0x1 ;  /* 0x000000040000795c */ /* 0x000fe20000300000 */
.L_x_24:
[----:B-1----:R-:W-:Y:S05]  /*1b70*/  @P1 BRA `(.L_x_25) ;  /* 0x0000000000081947 */ /* 0x002fea0003800000 */
[----:B------:R-:W1:Y:S02]  /*1b80*/  SYNCS.PHASECHK.TRANS64.TRYWAIT P1, [R5+URZ], R4 ;  /* 0x00000004050075a7 */ /* 0x000e64000802017f */
[----:B-1----:R-:W-:Y:S05]  /*1b90*/  @!P1 BRA `(.L_x_26) ;  /* 0x0000006400489947 */ /* 0x002fea0003800000 */
.L_x_25:
[----:B------:R-:W-:Y:S01]  /*1ba0*/  ULEA UR6, UR5, UR45, 0xa ;  /* 0x0000002d05067291 */ /* 0x000fe2000f8e503f */
[----:B------:R-:W-:Y:S01]  /*1bb0*/  WARPGROUP.ARRIVE ;  /* 0x00000000000079c5 */ /* 0x000fe20000000000 */
[----:B------:R-:W-:Y:S01]  /*1bc0*/  ULEA UR7, UR5, UR4, 0xa ;  /* 0x0000000405077291 */ /* 0x000fe2000f8e503f */
[----:B------:R-:W-:Y:S01]  /*1bd0*/  UMOV UR9, 0x40000040 ;  /* 0x4000004000097882 */ /* 0x000fe20000000000 */
[----:B------:R-:W-:-:S03]  /*1be0*/  UMOV UR11, 0x40000040 ;  /* 0x40000040000b7882 */ /* 0x000fc60000000000 */
[----:B------:R-:W-:Y:S02]  /*1bf0*/  UMOV UR8, UR6 ;  /* 0x0000000600087c82 */ /* 0x000fe40008000000 */
[----:B------:R-:W-:Y:S02]  /*1c00*/  UMOV UR10, UR7 ;  /* 0x00000007000a7c82 */ /* 0x000fe40008000000 */
[----:B------:R-:W-:Y:S01]  /*1c10*/  HGMMA.64x128x16.F32 R24, gdesc[UR8].tnspA, R24, gsb0 ;  /* 0x21e00000081879f0 */ /* 0x000fe20008000818 */
[----:B------:R-:W-:Y:S02]  /*1c20*/  UIADD3 UR8, UR6, 0x80, URZ ;  /* 0x0000008006087890 */ /* 0x000fe4000fffe03f */
[----:B------:R-:W-:Y:S01]  /*1c30*/  UIADD3 UR10, UR7, 0x2, URZ ;  /* 0x00000002070a7890 */ /* 0x000fe2000fffe03f */
[----:B------:R-:W-:Y:S01]  /*1c40*/  UMOV UR9, 0x40000040 ;  /* 0x4000004000097882 */ /* 0x000fe20000000000 */
[----:B------:R-:W-:Y:S01]  /*1c50*/  UMOV UR11, 0x40000040 ;  /* 0x40000040000b7882 */ /* 0x000fe20000000000 */
[----:B------:R-:W-:-:S02]  /*1c60*/  WARPGROUP.DEPBAR.LE gsb0, 0x0 ;  /* 0x00008000000079c5 */ /* 0x000fc40000010000 */
        /* <DEDUP_REMOVED lines=18> */
[----:B------:R-:W-:Y:S01]  /*1d90*/  BPT.TRAP 0x1 ;  /* 0x000000040000795c */ /* 0x000fe20000300000 */
.L_x_27:
[----:B------:R-:W-:-:S13]  /*1da0*/  ISETP.NE.AND P1, PT, R22, RZ, PT ;  /* 0x000000ff1600720c */ /* 0x000fda0003f25270 */
[----:B01----:R-:W-:-:S04]  /*1db0*/  @P1 IMAD R4, R3, 0x8, R6 ;  /* 0x0000000803041824 */ /* 0x003fc800078e0206 */
[----:B------:R-:W-:-:S05]  /*1dc0*/  @P1 VIADD R4, R4, 0x30 ;  /* 0x0000003004041836 */ /* 0x000fca0000000000 */
[----:B------:R-:W-:-:S04]  /*1dd0*/  @P1 PRMT R4, R19, 0x654, R4 ;  /* 0x0000065413041816 */ /* 0x000fc80000000004 */
[----:B------:R0:W-:Y:S01]  /*1de0*/  @P1 SYNCS.ARRIVE.TRANS64.RED.A1T0 RZ, [R4+URZ], RZ ;  /* 0x000000ff04ff19a7 */ /* 0x0001e2000810043f */
[----:B------:R-:W-:-:S13]  /*1df0*/  ISETP.GT.U32.AND P1, PT, R18, 0x1, PT ;  /* 0x000000011200780c */ /* 0x000fda0003f24070 */
[----:B0-----:R-:W-:Y:S05]  /*1e00*/  @P1 BRA `(.L_x_28) ;  /* 0x0000000000041947 */ /* 0x001fea0003800000 */
[----:B------:R-:W-:Y:S01]  /*1e10*/  BPT.TRAP 0x1 ;  /* 0x000000040000795c */ /* 0x000fe20000300000 */
.L_x_28:
[----:B------:R-:W-:Y:S01]  /*1e20*/  UIADD3 UR5, UR5, 0x1, URZ ;  /* 0x0000000105057890 */ /* 0x000fe2000fffe03f */
[C---:B------:R-:W-:Y:S01]  /*1e30*/  ISETP.GT.AND P2, PT, R0.reuse, 0x1, PT ;  /* 0x000000010000780c */ /* 0x040fe20003f44270 */
[----:B------:R-:W-:Y:S02]  /*1e40*/  VIADD R3, R3, 0x1 ;  /* 0x0000000103037836 */ /* 0x000fe40000000000 */
[----:B------:R-:W-:Y:S01]  /*1e50*/  UISETP.NE.AND UP0, UPT, UR5, 0x6, UPT ;  /* 0x000000060500788c */ /* 0x000fe2000bf05270 */
[----:B------:R-:W-:Y:S02]  /*1e60*/  VIADD R0, R0, 0xffffffff ;  /* 0xffffffff00007836 */ /* 0x000fe40000000000 */
[C---:B------:R-:W-:Y:S01]  /*1e70*/  ISETP.NE.AND P1, PT, R3.reuse, 0x6, PT ;  /* 0x000000060300780c */ /* 0x040fe20003f25270 */
[----:B------:R-:W-:Y:S02]  /*1e80*/  USEL UR6, URZ, 0x1, UP0 ;  /* 0x000000013f067887 */ /* 0x000fe40008000000 */
[----:B------:R-:W-:Y:S01]  /*1e90*/  USEL UR5, UR5, URZ, UP0 ;  /* 0x0000003f05057287 */ /* 0x000fe20008000000 */
[----:B------:R-:W-:-:S03]  /*1ea0*/  SEL R3, R3, RZ, P1 ;  /* 0x000000ff03037207 */ /* 0x000fc60000800000 */
[----:B------:R-:W-:Y:S01]  /*1eb0*/  LOP3.LUT R7, R7, UR6, RZ, 0x3c, !PT ;  /* 0x0000000607077c12 */ /* 0x000fe2000f8e3cff */
[----:B------:R-:W-:Y:S07]  /*1ec0*/  @P2 BRA `(.L_x_29) ;  /* 0xfffffff800f82947 */ /* 0x000fee000383ffff */
.L_x_22:
[----:B01----:R-:W0:Y:S02]  /*1ed0*/  LDC R0, c[0x0][0x28c] ;  /* 0x0000a300ff007b82 */ /* 0x003e240000000800 */
[----:B0-----:R-:W-:-:S13]  /*1ee0*/  ISETP.GE.AND P1, PT, R0, 0x1, PT ;  /* 0x000000010000780c */ /* 0x001fda0003f26270 */
[----:B------:R-:W-:Y:S05]  /*1ef0*/  @!P1 BRA `(.L_x_30) ;  /* 0x0000000000449947 */ /* 0x000fea0003800000 */
[----:B------:R-:W-:Y:S05]  /*1f00*/  @!P0 BRA `(.L_x_31) ;  /* 0x0000000000048947 */ /* 0x000fea0003800000 */
[----:B------:R-:W-:Y:S01]  /*1f10*/  BPT.TRAP 0x1 ;  /* 0x000000040000795c */ /* 0x000fe20000300000 */
.L_x_31:
[----:B------:R-:W-:-:S13]  /*1f20*/  ISETP.NE.AND P0, PT, R22, RZ, PT ;  /* 0x000000ff1600720c */ /* 0x000fda0003f05270 */
[----:B------:R-:W-:-:S05]  /*1f30*/  VOTEU.ANY UP0, P0 ;  /* 0x00000000003f7886 */ /* 0x000fca0000000100 */
[----:B------:R-:W-:-:S06]  /*1f40*/  @UP0 UIADD3 UR4, UR44, UR41, URZ ;  /* 0x000000292c040290 */ /* 0x000fcc000fffe03f */
[----:B------:R-:W-:Y:S02]  /*1f50*/  IMAD.U32 R4, RZ, RZ, UR4 ;  /* 0x00000004ff047e24 */ /* 0x000fe4000f8e00ff */
[----:B------:R-:W-:Y:S02]  /*1f60*/  IMAD.U32 R3, RZ, RZ, UR4 ;  /* 0x00000004ff037e24 */ /* 0x000fe4000f8e00ff */
[----:B------:R-:W-:-:S05]  /*1f70*/  @P0 IMAD.WIDE.U32 R4, R4, -0x55555555, RZ ;  /* 0xaaaaaaab04040825 */ /* 0x000fca00078e00ff */
[----:B------:R-:W-:-:S05]  /*1f80*/  @P0 SHF.R.U32.HI R0, RZ, 0x2, R5 ;  /* 0x00000002ff000819 */ /* 0x000fca0000011605 */
[----:B------:R-:W-:-:S04]  /*1f90*/  @P0 IMAD R0, R0, -0x6, R3 ;  /* 0xfffffffa00000824 */ /* 0x000fc800078e0203 */
[----:B------:R-:W-:-:S04]  /*1fa0*/  @P0 IMAD R0, R0, 0x8, R6 ;  /* 0x0000000800000824 */ /* 0x000fc800078e0206 */
[----:B------:R-:W-:-:S05]  /*1fb0*/  @P0 VIADD R0, R0, 0x30 ;  /* 0x0000003000000836 */ /* 0x000fca0000000000 */
[----:B------:R-:W-:-:S04]  /*1fc0*/  @P0 PRMT R0, R19, 0x654, R0 ;  /* 0x0000065413000816 */ /* 0x000fc80000000000 */
[----:B------:R0:W-:Y:S01]  /*1fd0*/  @P0 SYNCS.ARRIVE.TRANS64.RED.A1T0 RZ, [R0+URZ], RZ ;  /* 0x000000ff00ff09a7 */ /* 0x0001e2000810043f */
[----:B------:R-:W-:-:S13]  /*1fe0*/  ISETP.GT.U32.AND P0, PT, R18, 0x1, PT ;  /* 0x000000011200780c */ /* 0x000fda0003f04070 */
[----:B0-----:R-:W-:Y:S05]  /*1ff0*/  @P0 BRA `(.L_x_30) ;  /* 0x0000000000040947 */ /* 0x001fea0003800000 */
[----:B------:R-:W-:Y:S01]  /*2000*/  BPT.TRAP 0x1 ;  /* 0x000000040000795c */ /* 0x000fe20000300000 */
.L_x_30:
[----:B------:R-:W-:Y:S01]  /*2010*/  IMAD.SHL.U32 R100, R100, 0x80, RZ ;  /* 0x0000008064647824 */ /* 0x000fe200078e00ff */
[----:B------:R-:W-:Y:S01]  /*2020*/  UIADD3 UR41, UR43, UR41, URZ ;  /* 0x000000292b297290 */ /* 0x000fe2000fffe03f */
[----:B------:R-:W-:Y:S01]  /*2030*/  SHF.R.S32.HI R11, RZ, 0x1f, R101 ;  /* 0x0000001fff0b7819 */ /* 0x000fe20000011465 */
[----:B------:R-:W-:Y:S01]  /*2040*/  UISETP.GE.U32.AND UP1, UPT, UR43, 0x6, UPT ;  /* 0x000000062b00788c */ /* 0x000fe2000bf26070 */
[----:B------:R-:W-:Y:S01]  /*2050*/  IMAD.SHL.U32 R6, R103, 0x80, RZ ;  /* 0x0000008067067824 */ /* 0x000fe200078e00ff */
[----:B------:R-:W-:Y:S01]  /*2060*/  ULDC UR7, c[0x0][0x288] ;  /* 0x0000a20000077ab9 */ /* 0x000fe20000000800 */
[C---:B------:R-:W-:Y:S01]  /*2070*/  LOP3.LUT R8, R100.reuse, 0x6, R95, 0xf8, !PT ;  /* 0x0000000664087812 */ /* 0x040fe200078ef85f */
[----:B------:R-:W-:Y:S01]  /*2080*/  UISETP.GT.U32.AND UP0, UPT, UR41, 0x5, UPT ;  /* 0x000000052900788c */ /* 0x000fe2000bf04070 */
[----:B------:R-:W-:Y:S01]  /*2090*/  ISETP.GE.AND P0, PT, R100, UR7, PT ;  /* 0x0000000764007c0c */ /* 0x000fe2000bf06270 */
[----:B------:R-:W-:Y:S01]  /*20a0*/  ULDC.64 UR4, c[0x0][0x5d0] ;  /* 0x0001740000047ab9 */ /* 0x000fe20000000a00 */
[--C-:B------:R-:W-:Y:S01]  /*20b0*/  SHF.R.S32.HI R9, RZ, 0x1f, R8.reuse ;  /* 0x0000001fff097819 */ /* 0x100fe20000011408 */
[----:B------:R-:W-:Y:S01]  /*20c0*/  ULDC UR10, c[0x0][0x284] ;  /* 0x0000a100000a7ab9 */ /* 0x000fe20000000800 */
[----:B------:R-:W-:Y:S01]  /*20d0*/  IMAD R0, R11, UR4, RZ ;  /* 0x000000040b007c24 */ /* 0x000fe2000f8e02ff */
[----:B------:R-:W-:Y:S01]  /*20e0*/  UISETP.LT.U32.AND UP0, UPT, UR43, 0x6, UP0 ;  /* 0x000000062b00788c */ /* 0x000fe20008701070 */
[----:B------:R-:W-:Y:S01]  /*20f0*/  ISETP.GE.OR P0, PT, R6, UR10, P0 ;  /* 0x0000000a06007c0c */ /* 0x000fe20008706670 */
[----:B------:R-:W-:Y:S01]  /*2100*/  IMAD.WIDE.U32 R4, R101, UR4, R8 ;  /* 0x0000000465047c25 */ /* 0x000fe2000f8e0008 */
[----:B------:R-:W-:Y:S01]  /*2110*/  ULDC.64 UR8, c[0x0][0x5c8] ;  /* 0x0001720000087ab9 */ /* 0x000fe20000000a00 */
[----:B------:R-:W-:-:S02]  /*2120*/  USEL UR6, URZ, 0x1, !UP0 ;  /* 0x000000013f067887 */ /* 0x000fc4000c000000 */
[----:B------:R-:W-:Y:S01]  /*2130*/  IMAD R3, R101, UR5, R0 ;  /* 0x0000000565037c24 */ /* 0x000fe2000f8e0200 */
[----:B------:R-:W-:Y:S01]  /*2140*/  @UP1 UIMAD.WIDE.U32 UR4, UR41, -0x55555555, URZ ;  /* 0xaaaaaaab290418a5 */ /* 0x000fe2000f8e003f */
[----:B------:R-:W-:Y:S01]  /*2150*/  IMAD.WIDE R104, R103, 0x80, R88 ;  /* 0x0000008067687825 */ /* 0x000fe200078e0258 */
[----:B------:R-:W-:Y:S02]  /*2160*/  ULOP3.LUT UR40, UR40, UR6, URZ, 0x3c, !UPT ;  /* 0x0000000628287292 */ /* 0x000fe4000f8e3c3f */
[----:B------:R-:W-:Y:S01]  /*2170*/  @UP1 USHF.R.U32.HI UR4, URZ, 0x2, UR5 ;  /* 0x000000023f041899 */ /* 0x000fe20008011605 */
[----:B------:R-:W-:Y:S02]  /*2180*/  IMAD.IADD R5, R5, 0x1, R3 ;  /* 0x0000000105057824 */ /* 0x000fe400078e0203 */
[----:B------:R-:W-:Y:S01]  /*2190*/  IMAD R3, R105, UR8, RZ ;  /* 0x0000000869037c24 */ /* 0x000fe2000f8e02ff */
[----:B------:R-:W-:Y:S01]  /*21a0*/  @UP1 ULOP3.LUT UR40, UR40, 0x1, UR4, 0x78, !UPT ;  /* 0x0000000128281892 */ /* 0x000fe2000f8e7804 */
[----:B------:R-:W-:-:S04]  /*21b0*/  IMAD.WIDE.U32 R106, R104, UR8, R4 ;  /* 0x00000008686a7c25 */ /* 0x000fc8000f8e0004 */
[----:B------:R-:W-:Y:S02]  /*21c0*/  IMAD R7, R104, UR9, R3 ;  /* 0x0000000968077c24 */ /* 0x000fe4000f8e0203 */
[----:B------:R-:W-:Y:S01]  /*21d0*/  IMAD.MOV.U32 R0, RZ, RZ, -0x1 ;  /* 0xffffffffff007424 */ /* 0x000fe200078e00ff */
[----:B------:R-:W-:Y:S06]  /*21e0*/  @P0 BRA `(.L_x_32) ;  /* 0x00000040001c0947 */ /* 0x000fec0003800000 */
[----:B-----5:R-:W-:Y:S01]  /*21f0*/  FSETP.NEU.AND P0, PT, R90, RZ, PT ;  /* 0x000000ff5a00720b */ /* 0x020fe20003f0d000 */
[----:B------:R-:W-:Y:S01]  /*2200*/  IMAD.IADD R4, R94, 0x1, -R100 ;  /* 0x000000015e047824 */ /* 0x000fe200078e0a64 */
[----:B------:R-:W-:Y:S01]  /*2210*/  BSSY B0, `(.L_x_32) ;  /* 0x0000404000007945 */ /* 0x000fe20003800000 */
[----:B------:R-:W-:Y:S02]  /*2220*/  IMAD.IADD R3, R99, 0x1, -R6 ;  /* 0x0000000163037824 */ /* 0x000fe400078e0a06 */
[----:B------:R-:W-:Y:S01]  /*2230*/  IMAD.IADD R103, R107, 0x1, R7 ;  /* 0x000000016b677824 */ /* 0x000fe200078e0207 */
[----:B------:R-:W-:-:S04]  /*2240*/  ISETP.GT.AND P2, PT, R4, RZ, PT ;  /* 0x000000ff0400720c */ /* 0x000fc80003f44270 */
[----:B------:R-:W-:-:S03]  /*2250*/  ISETP.GT.AND P1, PT, R3, RZ, P2 ;  /* 0x000000ff0300720c */ /* 0x000fc60001724270 */
[----:B------:R-:W-:Y:S10]  /*2260*/  @!P0 BRA `(.L_x_33) ;  /* 0x0000002c00288947 */ /* 0x000ff40003800000 */
[----:B------:R-:W0:Y:S01]  /*2270*/  LDC.64 R110, c[0x0][0x5b8] ;  /* 0x00016e00ff6e7b82 */ /* 0x000e220000000a00 */
[----:B------:R-:W-:-:S07]  /*2280*/  ULDC.64 UR4, c[0x0][0x5c0] ;  /* 0x0001700000047ab9 */ /* 0x000fce0000000a00 */
[----:B------:R-:W1:Y:S08]  /*2290*/  LDC.64 R112, c[0x0][0x5b0] ;  /* 0x00016c00ff707b82 */ /* 0x000e700000000a00 */
[----:B------:R-:W2:Y:S01]  /*22a0*/  LDC.64 R114, c[0x0][0x5a8] ;  /* 0x00016a00ff727b82 */ /* 0x000ea20000000a00 */
[-C--:B0-----:R-:W-:Y:S02]  /*22b0*/  IMAD R6, R11, R110.reuse, RZ ;  /* 0x0000006e0b067224 */ /* 0x081fe400078e02ff */
[----:B------:R-:W-:-:S04]  /*22c0*/  IMAD.WIDE.U32 R108, R101, R110, R8 ;  /* 0x0000006e656c7225 */ /* 0x000fc800078e0008 */
[----:B------:R-:W-:Y:S02]  /*22d0*/  IMAD R107, R101, R111, R6 ;  /* 0x0000006f656b7224 */ /* 0x000fe400078e0206 */
[-C--:B-1----:R-:W-:Y:S02]  /*22e0*/  IMAD R5, R105, R112.reuse, RZ ;  /* 0x0000007069057224 */ /* 0x082fe400078e02ff */
[----:B------:R-:W-:Y:S02]  /*22f0*/  IMAD.IADD R13, R109, 0x1, R107 ;  /* 0x000000016d0d7824 */ /* 0x000fe400078e026b */
[----:B------:R-:W-:Y:S02]  /*2300*/  IMAD.MOV.U32 R12, RZ, RZ, R108 ;  /* 0x000000ffff0c7224 */ /* 0x000fe400078e006c */
[C---:B------:R-:W-:Y:S02]  /*2310*/  IMAD R111, R104.reuse, R113, R5 ;  /* 0x00000071686f7224 */ /* 0x040fe400078e0205 */
[----:B------:R-:W-:-:S04]  /*2320*/  IMAD.WIDE.U32 R6, R104, R112, R12 ;  /* 0x0000007068067225 */ /* 0x000fc800078e000c */
[----:B------:R-:W-:Y:S01]  /*2330*/  IMAD.IADD R5, R7, 0x1, R111 ;  /* 0x0000000107057824 */ /* 0x000fe200078e026f */
[----:B--2---:R-:W-:-:S04]  /*2340*/  LEA R14, P0, R6, R114, 0x1 ;  /* 0x00000072060e7211 */ /* 0x004fc800078008ff */
[----:B------:R-:W-:-:S05]  /*2350*/  LEA.HI.X R15, R6, R115, R5, 0x1, P0 ;  /* 0x00000073060f7211 */ /* 0x000fca00000f0c05 */
[----:B------:R0:W2:Y:S01]  /*2360*/  @P1 LDG.E.LTC128B.U16 R5, desc[UR38][R14.64] ;  /* 0x000000260e051981 */ /* 0x0000a2000c1e1520 */
[----:B------:R-:W-:Y:S01]  /*2370*/  LEA R10, P0, R106, UR4, 0x1 ;  /* 0x000000046a0a7c11 */ /* 0x000fe2000f8008ff */
[----:B------:R-:W-:Y:S01]  /*2380*/  IMAD.WIDE.U32 R6, R104, R112, R8 ;  /* 0x0000007068067225 */ /* 0x000fe200078e0008 */
[----:B------:R-:W-:Y:S03]  /*2390*/  BSSY B1, `(.L_x_34) ;  /* 0x0000012000017945 */ /* 0x000fe60003800000 */
[----:B------:R-:W-:Y:S02]  /*23a0*/  IMAD.IADD R7, R111, 0x1, R7 ;  /* 0x000000016f077824 */ /* 0x000fe400078e0207 */
[----:B------:R-:W-:Y:S01]  /*23b0*/  IMAD.WIDE.U32 R20, R101, R110, R6 ;  /* 0x0000006e65147225 */ /* 0x000fe200078e0006 */
[----:B0-----:R-:W-:-:S03]  /*23c0*/  SHF.L.U64.HI R15, R112, 0x3, R113 ;  /* 0x00000003700f7819 */ /* 0x001fc60000010271 */
[----:B------:R-:W-:Y:S01]  /*23d0*/  IMAD.IADD R7, R107, 0x1, R21 ;  /* 0x000000016b077824 */ /* 0x000fe200078e0215 */
[----:B------:R-:W-:Y:S01]  /*23e0*/  LEA R6, P4, R20, R114, 0x1 ;  /* 0x0000007214067211 */ /* 0x000fe200078808ff */
[----:B------:R-:W-:-:S03]  /*23f0*/  IMAD.SHL.U32 R14, R112, 0x8, RZ ;  /* 0x00000008700e7824 */ /* 0x000fc600078e00ff */
[----:B------:R-:W-:Y:S01]  /*2400*/  LEA.HI.X R7, R20, R115, R7, 0x1, P4 ;  /* 0x0000007314077211 */ /* 0x000fe200020f0c07 */
[----:B--2---:R-:W-:-:S05]  /*2410*/  HADD2.F32 R11, -RZ, R5.H0_H0 ;  /* 0x20000005ff0b7230 */ /* 0x004fca0000004100 */
[----:B------:R-:W-:-:S04]  /*2420*/  FMUL R11, R11, R90 ;  /* 0x0000005a0b0b7220 */ /* 0x000fc80000400000 */
[----:B------:R-:W-:Y:S01]  /*2430*/  FFMA R24, R24, R23, R11 ;  /* 0x0000001718187223 */ /* 0x000fe2000000000b */
[----:B------:R-:W-:Y:S02]  /*2440*/  LEA.HI.X R11, R106, UR5, R103, 0x1, P0 ;  /* 0x000000056a0b7c11 */ /* 0x000fe400080f0c67 */
[----:B------:R-:W-:Y:S02]  /*2450*/  ISETP.GT.AND P0, PT, R4, 0x1, PT ;  /* 0x000000010400780c */ /* 0x000fe40003f04270 */
[----:B------:R-:W-:Y:S02]  /*2460*/  F2FP.F16.F32.PACK_AB R24, RZ, R24 ;  /* 0x00000018ff18723e */ /* 0x000fe400000000ff */
[----:B------:R-:W-:-:S03]  /*2470*/  ISETP.GT.AND P3, PT, R3, RZ, P0 ;  /* 0x000000ff0300720c */ /* 0x000fc60000764270 */
[----:B------:R0:W-:Y:S10]  /*2480*/  @P1 STG.E.U16 desc[UR38][R10.64], R24 ;  /* 0x000000180a001986 */ /* 0x0001f4000c101526 */
[----:B------:R-:W-:Y:S05]  /*2490*/  @!P3 BRA `(.L_x_35) ;  /* 0x000000000004b947 */ /* 0x000fea0003800000 */
[----:B------:R1:W5:Y:S02]  /*24a0*/  LDG.E.LTC128B.U16 R5, desc[UR38][R6.64+0x2] ;  /* 0x0000022606057981 */ /* 0x000364000c1e1520 */
.L_x_35:
[----:B------:R-:W-:Y:S05]  /*24b0*/  BSYNC B1 ;  /* 0x0000000000017941 */ /* 0x000fea0003800000 */
.L_x_34:
[----:B-----5:R-:W-:Y:S01]  /*24c0*/  HADD2.F32 R103, -RZ, R5.H0_H0 ;  /* 0x20000005ff677230 */ /* 0x020fe20000004100 */
[----:B------:R-:W-:Y:S01]  /*24d0*/  ISETP.GT.AND P2, PT, R3, 0x8, P2 ;  /* 0x000000080300780c */ /* 0x000fe20001744270 */
[----:B------:R-:W-:Y:S01]  /*24e0*/  IMAD.WIDE.U32 R20, R104, R112, R14 ;  /* 0x0000007068147225 */ /* 0x000fe200078e000e */
[----:B0-----:R-:W-:-:S03]  /*24f0*/  PRMT R24, R5, 0x7610, R24 ;  /* 0x0000761005187816 */ /* 0x001fc60000000018 */
[----:B------:R-:W-:Y:S01]  /*2500*/  FMUL R12, R103, R90 ;  /* 0x0000005a670c7220 */ /* 0x000fe20000400000 */
[----:B------:R-:W-:Y:S01]  /*2510*/  IMAD.IADD R111, R111, 0x1, R21 ;  /* 0x000000016f6f7824 */ /* 0x000fe200078e0215 */
[----:B------:R-:W-:Y:S02]  /*2520*/  IADD3 R108, P1, R108, R20, RZ ;  /* 0x000000146c6c7210 */ /* 0x000fe40007f3e0ff */
[----:B------:R-:W-:-:S03]  /*2530*/  FFMA R12, R25, R23, R12 ;  /* 0x00000017190c7223 */ /* 0x000fc6000000000c */
[----:B------:R-:W-:Y:S01]  /*2540*/  IMAD.X R13, R111, 0x1, R13, P1 ;  /* 0x000000016f0d7824 */ /* 0x000fe200008e060d */
[C---:B------:R-:W-:Y:S02]  /*2550*/  LEA R14, P1, R108.reuse, R114, 0x1 ;  /* 0x000000726c0e7211 */ /* 0x040fe400078208ff */
[----:B------:R-:W-:Y:S02]  /*2560*/  F2FP.F16.F32.PACK_AB R12, RZ, R12 ;  /* 0x0000000cff0c723e */ /* 0x000fe400000000ff */
[----:B------:R-:W-:Y:S02]  /*2570*/  LEA.HI.X R15, R108, R115, R13, 0x1, P1 ;  /* 0x000000736c0f7211 */ /* 0x000fe400008f0c0d */
[----:B------:R-:W-:-:S05]  /*2580*/  PRMT R21, R12, 0x7610, R21 ;  /* 0x000076100c157816 */ /* 0x000fca0000000015 */
[----:B------:R0:W-:Y:S04]  /*2590*/  @P3 STG.E.U16 desc[UR38][R10.64+0x2], R21 ;  /* 0x000002150a003986 */ /* 0x0001e8000c101526 */
[----:B------:R-:W2:Y:S01]  /*25a0*/  @P2 LDG.E.LTC128B.U16 R24, desc[UR38][R14.64] ;  /* 0x000000260e182981 */ /* 0x000ea2000c1e1520 */
[----:B------:R-:W-:Y:S01]  /*25b0*/  IADD3 R20, P1, R8, R20, RZ ;  /* 0x0000001408147210 */ /* 0x000fe20007f3e0ff */
[----:B------:R-:W-:Y:S01]  /*25c0*/  BSSY B1, `(.L_x_36) ;  /* 0x0000011000017945 */ /* 0x000fe20003800000 */
[----:B------:R-:W-:Y:S02]  /*25d0*/  SHF.L.U64.HI R13, R91, 0x1, R92 ;  /* 0x000000015b0d7819 */ /* 0x000fe4000001025c */
[----:B------:R-:W-:Y:S01]  /*25e0*/  ISETP.GT.AND P0, PT, R3, 0x8, P0 ;  /* 0x000000080300780c */ /* 0x000fe20000704270 */
[----:B0-----:R-:W-:Y:S01]  /*25f0*/  IMAD.X R21, R9, 0x1, R111, P1 ;  /* 0x0000000109157824 */ /* 0x001fe200008e066f */
[----:B------:R-:W-:Y:S01]  /*2600*/  LEA R12, P1, R91, R10, 0x1 ;  /* 0x0000000a5b0c7211 */ /* 0x000fe200078208ff */
[----:B------:R-:W-:-:S04]  /*2610*/  IMAD.WIDE.U32 R20, R101, R110, R20 ;  /* 0x0000006e65147225 */ /* 0x000fc800078e0014 */
[----:B------:R-:W-:Y:S01]  /*2620*/  IMAD.X R13, R13, 0x1, R11, P1 ;  /* 0x000000010d0d7824 */ /* 0x000fe200008e060b */
[----:B------:R-:W-:Y:S01]  /*2630*/  LEA R8, P3, R20, R114, 0x1 ;  /* 0x0000007214087211 */ /* 0x000fe200078608ff */
[----:B------:R-:W-:-:S05]  /*2640*/  IMAD.IADD R9, R107, 0x1, R21 ;  /* 0x000000016b097824 */ /* 0x000fca00078e0215 */
[----:B------:R-:W-:Y:S01]  /*2650*/  LEA.HI.X R9, R20, R115, R9, 0x1, P3 ;  /* 0x0000007314097211 */ /* 0x000fe200018f0c09 */
[----:B--2---:R-:W-:-:S05]  /*2660*/  HADD2.F32 R5, -RZ, R24.H0_H0 ;  /* 0x20000018ff057230 */ /* 0x004fca0000004100 */
[----:B------:R-:W-:-:S04]  /*2670*/  FMUL R5, R5, R90 ;  /* 0x0000005a05057220 */ /* 0x000fc80000400000 */
[----:B------:R-:W-:-:S05]  /*2680*/  FFMA R5, R26, R23, R5 ;  /* 0x000000171a057223 */ /* 0x000fca0000000005 */
[----:B------:R-:W-:-:S05]  /*2690*/  F2FP.F16.F32.PACK_AB R5, RZ, R5 ;  /* 0x00000005ff05723e */ /* 0x000fca00000000ff */
[----:B------:R0:W-:Y:S01]  /*26a0*/  @P2 STG.E.U16 desc[UR38][R12.64], R5 ;  /* 0x000000050c002986 */ /* 0x0001e2000c101526 */
[----:B------:R-:W-:Y:S05]  /*26b0*/  @!P0 BRA `(.L_x_37) ;  /* 0x0000000000048947 */ /* 0x000fea0003800000 */
[----:B------:R2:W5:Y:S02]  /*26c0*/  LDG.E.LTC128B.U16 R24, desc[UR38][R8.64+0x2] ;  /* 0x0000022608187981 */ /* 0x000564000c1e1520 */
.L_x_37:
[----:B------:R-:W-:Y:S05]  /*26d0*/  BSYNC B1 ;  /* 0x0000000000017941 */ /* 0x000fea0003800000 */
.L_x_36:
[----:B0----5:R-:W-:Y:S01]  /*26e0*/  HADD2.F32 R5, -RZ, R24.H0_H0 ;  /* 0x20000018ff057230 */ /* 0x021fe20000004100 */
[----:B------:R-:W-:Y:S01]  /*26f0*/  ISETP.GT.AND P1, PT, R4, 0x8, PT ;  /* 0x000000080400780c */ /* 0x000fe20003f24270 */
[----:B------:R-:W-:Y:S03]  /*2700*/  BSSY B1, `(.L_x_38) ;  /* 0x0000008000017945 */ /* 0x000fe60003800000 */
[----:B------:R-:W-:Y:S01]  /*2710*/  FMUL R14, R5, R90 ;  /* 0x0000005a050e7220 */ /* 0x000fe20000400000 */
[----:B------:R-:W-:-:S03]  /*2720*/  ISETP.GT.AND P2, PT, R3, RZ, P1 ;  /* 0x000000ff0300720c */ /* 0x000fc60000f44270 */
[----:B------:R-:W-:-:S05]  /*2730*/  FFMA R14, R27, R23, R14 ;  /* 0x000000171b0e7223 */ /* 0x000fca000000000e */
[----:B------:R-:W-:-:S05]  /*2740*/  F2FP.F16.F32.PACK_AB R14, RZ, R14 ;  /* 0x0000000eff0e723e */ /* 0x000fca00000000ff */
[----:B------:R0:W-:Y:S01]  /*2750*/  @P0 STG.E.U16 desc[UR38][R12.64+0x2], R14 ;  /* 0x0000020e0c000986 */ /* 0x0001e2000c101526 */
[----:B------:R-:W-:Y:S05]  /*2760*/  @!P2 BRA `(.L_x_39) ;  /* 0x000000000004a947 */ /* 0x000fea0003800000 */
[----:B------:R3:W5:Y:S02]  /*2770*/  LDG.E.LTC128B.U16 R24, desc[UR38][R6.64+0x10] ;  /* 0x0000102606187981 */ /* 0x000764000c1e1520 */
.L_x_39:
[----:B------:R-:W-:Y:S05]  /*2780*/  BSYNC B1 ;  /* 0x0000000000017941 */ /* 0x000fea0003800000 */
.L_x_38:
[----:B-----5:R-:W-:Y:S01]  /*2790*/  HADD2.F32 R5, -RZ, R24.H0_H0 ;  /* 0x20000018ff057230 */ /* 0x020fe20000004100 */
        /* <DEDUP_REMOVED lines=9> */
.L_x_41:
[----:B------:R-:W-:Y:S05]  /*2830*/  BSYNC B1 ;  /* 0x0000000000017941 */ /* 0x000fea0003800000 */
.L_x_40:
[----:B----45:R-:W-:Y:S01]  /*2840*/  HADD2.F32 R5, -RZ, R24.H0_H0 ;  /* 0x20000018ff057230 */ /* 0x030fe20000004100 */
[----:B------:R-:W-:Y:S01]  /*2850*/  ISETP.GT.AND P1, PT, R3, 0x8, P1 ;  /* 0x000000080300780c */ /* 0x000fe20000f24270 */
[----:B------:R-:W-:Y:S03]  /*2860*/  BSSY B1, `(.L_x_42) ;  /* 0x0000007000017945 */ /* 0x000fe60003800000 */
[----:B0-----:R-:W-:-:S04]  /*2870*/  FMUL R14, R5, R90 ;  /* 0x0000005a050e7220 */ /* 0x001fc80000400000 */
[----:B------:R-:W-:-:S05]  /*2880*/  FFMA R14, R29, R23, R14 ;  /* 0x000000171d0e7223 */ /* 0x000fca000000000e */
[----:B------:R-:W-:-:S05]  /*2890*/  F2FP.F16.F32.PACK_AB R14, RZ, R14 ;  /* 0x0000000eff0e723e */ /* 0x000fca00000000ff */
[----:B------:R0:W-:Y:S01]  /*28a0*/  @P3 STG.E.U16 desc[UR38][R10.64+0x12], R14 ;  /* 0x0000120e0a003986 */ /* 0x0001e2000c101526 */
[----:B------:R-:W-:Y:S05]  /*28b0*/  @!P1 BRA `(.L_x_43) ;  /* 0x0000000000049947 */ /* 0x000fea0003800000 */
[----:B------:R4:W5:Y:S02]  /*28c0*/  LDG.E.LTC128B.U16 R24, desc[UR38][R8.64+0x10] ;  /* 0x0000102608187981 */ /* 0x000964000c1e1520 */
.L_x_43:
[----:B------:R-:W-:Y:S05]  /*28d0*/  BSYNC B1 ;  /* 0x0000000000017941 */ /* 0x000fea0003800000 */
.L_x_42:
[----:B-----5:R-:W-:Y:S01]  /*28e0*/  HADD2.F32 R5, -RZ, R24.H0_H0 ;  /* 0x20000018ff057230 */ /* 0x020fe20000004100 */
[----:B------:R-:W-:Y:S01]  /*28f0*/  ISETP.GT.AND P0, PT, R3, 0x8, P0 ;  /* 0x000000080300780c */ /* 0x000fe20000704270 */
[----:B------:R-:W-:Y:S03]  /*2900*/  BSSY B1, `(.L_x_44) ;  /* 0x0000007000017945 */ /* 0x000fe60003800000 */
[----:B------:R-:W-:-:S04]  /*2910*/  FMUL R5, R5, R90 ;  /* 0x0000005a05057220 */ /* 0x000fc80000400000 */
[----:B------:R-:W-:-:S05]  /*2920*/  FFMA R5, R30, R23, R5 ;  /* 0x000000171e057223 */ /* 0x000fca0000000005 */
[----:B------:R-:W-:-:S05]  /*2930*/  F2FP.F16.F32.PACK_AB R5, RZ, R5 ;  /* 0x00000005ff05723e */ /* 0x000fca00000000ff */
[----:B------:R0:W-:Y:S01]  /*2940*/  @P1 STG.E.U16 desc[UR38][R12.64+0x10], R5 ;  /* 0x000010050c001986 */ /* 0x0001e2000c101526 */
[----:B------:R-:W-:Y:S05]  /*2950*/  @!P0 BRA `(.L_x_45) ;  /* 0x0000000000048947 */ /* 0x000fea0003800000 */
[----:B------:R0:W5:Y:S02]  /*2960*/  LDG.E.LTC128B.U16 R24, desc[UR38][R8.64+0x12] ;  /* 0x0000122608187981 */ /* 0x000164000c1e1520 */
.L_x_45:
[----:B------:R-:W-:Y:S05]  /*2970*/  BSYNC B1 ;  /* 0x0000000000017941 */ /* 0x000fea0003800000 */
.L_x_44:
        /* <DEDUP_REMOVED lines=10> */
.L_x_47:
[----:B------:R-:W-:Y:S05]  /*2a20*/  BSYNC B1 ;  /* 0x0000000000017941 */ /* 0x000fea0003800000 */
.L_x_46:
        /* <DEDUP_REMOVED lines=10> */
.L_x_49:
[----:B------:R-:W-:Y:S05]  /*2ad0*/  BSYNC B1 ;  /* 0x0000000000017941 */ /* 0x000fea0003800000 */
.L_x_48:
[----:B0----5:R-:W-:Y:S01]  /*2ae0*/  HADD2.F32 R5, -RZ, R24.H0_H0 ;  /* 0x20000018ff057230 */ /* 0x021fe20000004100 */
        /* <DEDUP_REMOVED lines=8> */
.L_x_51:
[----:B------:R-:W-:Y:S05]  /*2b70*/  BSYNC B1 ;  /* 0x0000000000017941 */ /* 0x000fea0003800000 */
.L_x_50:
        /* <DEDUP_REMOVED lines=9> */
.L_x_53:
[----:B------:R-:W-:Y:S05]  /*2c10*/  BSYNC B1 ;  /* 0x0000000000017941 */ /* 0x000fea0003800000 */
.L_x_52:
        /* <DEDUP_REMOVED lines=10> */
.L_x_55:
[----:B------:R-:W-:Y:S05]  /*2cc0*/  BSYNC B1 ;  /* 0x0000000000017941 */ /* 0x000fea0003800000 */
.L_x_54:
        /* <DEDUP_REMOVED lines=10> */
.L_x_57:
[----:B------:R-:W-:Y:S05]  /*2d70*/  BSYNC B1 ;  /* 0x0000000000017941 */ /* 0x000fea0003800000 */
.L_x_56:
        /* <DEDUP_REMOVED lines=9> */
.L_x_59:
[----:B------:R-:W-:Y:S05]  /*2e10*/  BSYNC B1 ;  /* 0x0000000000017941 */ /* 0x000fea0003800000 */
.L_x_58:
        /* <DEDUP_REMOVED lines=9> */
.L_x_61:
[----:B------:R-:W-:Y:S05]  /*2eb0*/  BSYNC B1 ;  /* 0x0000000000017941 */ /* 0x000fea0003800000 */
.L_x_60:
        /* <DEDUP_REMOVED lines=10> */
.L_x_63:
[----:B------:R-:W-:Y:S05]  /*2f60*/  BSYNC B1 ;  /* 0x0000000000017941 */ /* 0x000fea0003800000 */
.L_x_62:
        /* <DEDUP_REMOVED lines=10> */
.L_x_65:
[----:B------:R-:W-:Y:S05]  /*3010*/  BSYNC B1 ;  /* 0x0000000000017941 */ /* 0x000fea0003800000 */
.L_x_64:
        /* <DEDUP_REMOVED lines=9> */
.L_x_67:
[----:B------:R-:W-:Y:S05]  /*30b0*/  BSYNC B1 ;  /* 0x0000000000017941 */ /* 0x000fea0003800000 */
.L_x_66:
        /* <DEDUP_REMOVED lines=9> */
.L_x_69:
[----:B------:R-:W-:Y:S05]  /*3150*/  BSYNC B1 ;  /* 0x0000000000017941 */ /* 0x000fea0003800000 */
.L_x_68:
        /* <DEDUP_REMOVED lines=10> */
.L_x_71:
[----:B------:R-:W-:Y:S05]  /*3200*/  BSYNC B1 ;  /* 0x0000000000017941 */ /* 0x000fea0003800000 */
.L_x_70:
        /* <DEDUP_REMOVED lines=10> */
.L_x_73:
[----:B------:R-:W-:Y:S05]  /*32b0*/  BSYNC B1 ;  /* 0x0000000000017941 */ /* 0x000fea0003800000 */
.L_x_72:
        /* <DEDUP_REMOVED lines=9> */
.L_x_75:
[----:B------:R-:W-:Y:S05]  /*3350*/  BSYNC B1 ;  /* 0x0000000000017941 */ /* 0x000fea0003800000 */
.L_x_74:
        /* <DEDUP_REMOVED lines=9> */
.L_x_77:
[----:B------:R-:W-:Y:S05]  /*33f0*/  BSYNC B1 ;  /* 0x0000000000017941 */ /* 0x000fea0003800000 */
.L_x_76:
        /* <DEDUP_REMOVED lines=10> */
.L_x_79:
[----:B------:R-:W-:Y:S05]  /*34a0*/  BSYNC B1 ;  /* 0x0000000000017941 */ /* 0x000fea0003800000 */
.L_x_78:
        /* <DEDUP_REMOVED lines=10> */
.L_x_81:
[----:B------:R-:W-:Y:S05]  /*3550*/  BSYNC B1 ;  /* 0x0000000000017941 */ /* 0x000fea0003800000 */
.L_x_80:
        /* <DEDUP_REMOVED lines=9> */
.L_x_83:
[----:B------:R-:W-:Y:S05]  /*35f0*/  BSYNC B1 ;  /* 0x0000000000017941 */ /* 0x000fea0003800000 */
.L_x_82:
        /* <DEDUP_REMOVED lines=9> */
.L_x_85:
[----:B------:R-:W-:Y:S05]  /*3690*/  BSYNC B1 ;  /* 0x0000000000017941 */ /* 0x000fea0003800000 */
.L_x_84:
        /* <DEDUP_REMOVED lines=10> */
.L_x_87:
[----:B------:R-:W-:Y:S05]  /*3740*/  BSYNC B1 ;  /* 0x0000000000017941 */ /* 0x000fea0003800000 */
.L_x_86:
        /* <DEDUP_REMOVED lines=10> */
.L_x_89:
[----:B------:R-:W-:Y:S05]  /*37f0*/  BSYNC B1 ;  /* 0x0000000000017941 */ /* 0x000fea0003800000 */
.L_x_88:
        /* <DEDUP_REMOVED lines=9> */
.L_x_91:
[----:B------:R-:W-:Y:S05]  /*3890*/  BSYNC B1 ;  /* 0x0000000000017941 */ /* 0x000fea0003800000 */
.L_x_90:
        /* <DEDUP_REMOVED lines=9> */
.L_x_93:
[----:B------:R-:W-:Y:S05]  /*3930*/  BSYNC B1 ;  /* 0x0000000000017941 */ /* 0x000fea0003800000 */
.L_x_92:
        /* <DEDUP_REMOVED lines=10> */
.L_x_95:
[----:B------:R-:W-:Y:S05]  /*39e0*/  BSYNC B1 ;  /* 0x0000000000017941 */ /* 0x000fea0003800000 */
.L_x_94:
        /* <DEDUP_REMOVED lines=10> */
.L_x_97:
[----:B------:R-:W-:Y:S05]  /*3a90*/  BSYNC B1 ;  /* 0x0000000000017941 */ /* 0x000fea0003800000 */
.L_x_96:
        /* <DEDUP_REMOVED lines=9> */
.L_x_99:
[----:B------:R-:W-:Y:S05]  /*3b30*/  BSYNC B1 ;  /* 0x0000000000017941 */ /* 0x000fea0003800000 */
.L_x_98:
        /* <DEDUP_REMOVED lines=9> */
.L_x_101:
[----:B------:R-:W-:Y:S05]  /*3bd0*/  BSYNC B1 ;  /* 0x0000000000017941 */ /* 0x000fea0003800000 */
.L_x_100:
        /* <DEDUP_REMOVED lines=10> */
.L_x_103:
[----:B------:R-:W-:Y:S05]  /*3c80*/  BSYNC B1 ;  /* 0x0000000000017941 */ /* 0x000fea0003800000 */
.L_x_102:
        /* <DEDUP_REMOVED lines=10> */
.L_x_105:
[----:B------:R-:W-:Y:S05]  /*3d30*/  BSYNC B1 ;  /* 0x0000000000017941 */ /* 0x000fea0003800000 */
.L_x_104:
        /* <DEDUP_REMOVED lines=9> */
.L_x_107:
[----:B------:R-:W-:Y:S05]  /*3dd0*/  BSYNC B1 ;  /* 0x0000000000017941 */ /* 0x000fea0003800000 */
.L_x_106:
        /* <DEDUP_REMOVED lines=9> */
.L_x_109:
[----:B------:R-:W-:Y:S05]  /*3e70*/  BSYNC B1 ;  /* 0x0000000000017941 */ /* 0x000fea0003800000 */
.L_x_108:
        /* <DEDUP_REMOVED lines=10> */
.L_x_111:
[----:B------:R-:W-:Y:S05]  /*3f20*/  BSYNC B1 ;  /* 0x0000000000017941 */ /* 0x000fea0003800000 */
.L_x_110:
        /* <DEDUP_REMOVED lines=10> */
.L_x_113:
[----:B------:R-:W-:Y:S05]  /*3fd0*/  BSYNC B1 ;  /* 0x0000000000017941 */ /* 0x000fea0003800000 */
.L_x_112:
        /* <DEDUP_REMOVED lines=9> */
.L_x_115:
[----:B------:R-:W-:Y:S05]  /*4070*/  BSYNC B1 ;  /* 0x0000000000017941 */ /* 0x000fea0003800000 */
.L_x_114:
        /* <DEDUP_REMOVED lines=9> */
.L_x_117:
[----:B------:R-:W-:Y:S05]  /*4110*/  BSYNC B1 ;  /* 0x0000000000017941 */ /* 0x000fea0003800000 */
.L_x_116:
        /* <DEDUP_REMOVED lines=10> */
.L_x_119:
[----:B------:R-:W-:Y:S05]  /*41c0*/  BSYNC B1 ;  /* 0x0000000000017941 */ /* 0x000fea0003800000 */
.L_x_118:
        /* <DEDUP_REMOVED lines=10> */
.L_x_121:
[----:B------:R-:W-:Y:S05]  /*4270*/  BSYNC B1 ;  /* 0x0000000000017941 */ /* 0x000fea0003800000 */
.L_x_120:
        /* <DEDUP_REMOVED lines=9> */
.L_x_123:
[----:B------:R-:W-:Y:S05]  /*4310*/  BSYNC B1 ;  /* 0x0000000000017941 */ /* 0x000fea0003800000 */
.L_x_122:
        /* <DEDUP_REMOVED lines=9> */
.L_x_125:
[----:B------:R-:W-:Y:S05]  /*43b0*/  BSYNC B1 ;  /* 0x0000000000017941 */ /* 0x000fea0003800000 */
.L_x_124:
        /* <DEDUP_REMOVED lines=10> */
.L_x_127:
[----:B------:R-:W-:Y:S05]  /*4460*/  BSYNC B1 ;  /* 0x0000000000017941 */ /* 0x000fea0003800000 */
.L_x_126:
        /* <DEDUP_REMOVED lines=10> */
.L_x_129:
[----:B------:R-:W-:Y:S05]  /*4510*/  BSYNC B1 ;  /* 0x0000000000017941 */ /* 0x000fea0003800000 */
.L_x_128:
        /* <DEDUP_REMOVED lines=9> */
.L_x_131:
[----:B------:R-:W-:Y:S05]  /*45b0*/  BSYNC B1 ;  /* 0x0000000000017941 */ /* 0x000fea0003800000 */
.L_x_130:
        /* <DEDUP_REMOVED lines=9> */
.L_x_133:
[----:B------:R-:W-:Y:S05]  /*4650*/  BSYNC B1 ;  /* 0x0000000000017941 */ /* 0x000fea0003800000 */
.L_x_132:
        /* <DEDUP_REMOVED lines=10> */
.L_x_135:
[----:B------:R-:W-:Y:S05]  /*4700*/  BSYNC B1 ;  /* 0x0000000000017941 */ /* 0x000fea0003800000 */
.L_x_134:
        /* <DEDUP_REMOVED lines=10> */
.L_x_137:
[----:B------:R-:W-:Y:S05]  /*47b0*/  BSYNC B1 ;  /* 0x0000000000017941 */ /* 0x000fea0003800000 */
.L_x_136:
        /* <DEDUP_REMOVED lines=9> */
.L_x_139:
[----:B------:R-:W-:Y:S05]  /*4850*/  BSYNC B1 ;  /* 0x0000000000017941 */ /* 0x000fea0003800000 */
.L_x_138:
        /* <DEDUP_REMOVED lines=9> */
.L_x_141:
[----:B------:R-:W-:Y:S05]  /*48f0*/  BSYNC B1 ;  /* 0x0000000000017941 */ /* 0x000fea0003800000 */
.L_x_140:
        /* <DEDUP_REMOVED lines=10> */
.L_x_143:
[----:B------:R-:W-:Y:S05]  /*49a0*/  BSYNC B1 ;  /* 0x0000000000017941 */ /* 0x000fea0003800000 */
.L_x_142:
        /* <DEDUP_REMOVED lines=10> */
.L_x_145:
[----:B------:R-:W-:Y:S05]  /*4a50*/  BSYNC B1 ;  /* 0x0000000000017941 */ /* 0x000fea0003800000 */
.L_x_144:
        /* <DEDUP_REMOVED lines=9> */
.L_x_147:
[----:B------:R-:W-:Y:S05]  /*4af0*/  BSYNC B1 ;  /* 0x0000000000017941 */ /* 0x000fea0003800000 */
.L_x_146:
        /* <DEDUP_REMOVED lines=9> */
.L_x_149:
[----:B------:R-:W-:Y:S05]  /*4b90*/  BSYNC B1 ;  /* 0x0000000000017941 */ /* 0x000fea0003800000 */
.L_x_148:
        /* <DEDUP_REMOVED lines=10> */
.L_x_151:
[----:B------:R-:W-:Y:S05]  /*4c40*/  BSYNC B1 ;  /* 0x0000000000017941 */ /* 0x000fea0003800000 */
.L_x_150:
[----:B-----5:R-:W-:Y:S01]  /*4c50*/  HADD2.F32 R5, -RZ, R24.H0_H0 ;  /* 0x20000018ff057230 */ /* 0x020fe20000004100 */
[----:B------:R-:W-:Y:S01]  /*4c60*/  ISETP.GT.AND P0, PT, R4, 0x79, PT ;  /* 0x000000790400780c */ /* 0x000fe20003f04270 */
[----:B------:R-:W-:Y:S01]  /*4c70*/  @P2 IMAD.MOV.U32 R4, RZ, RZ, R10 ;  /* 0x000000ffff042224 */ /* 0x000fe200078e000a */
[----:B------:R-:W-:Y:S02]  /*4c80*/  BSSY B1, `(.L_x_152) ;  /* 0x000000a000017945 */ /* 0x000fe40003800000 */
[----:B------:R-:W-:Y:S01]  /*4c90*/  FMUL R5, R5, R90 ;  /* 0x0000005a05057220 */ /* 0x000fe20000400000 */
[----:B------:R-:W-:-:S03]  /*4ca0*/  ISETP.GT.AND P3, PT, R3, RZ, P0 ;  /* 0x000000ff0300720c */ /* 0x000fc60000764270 */
[----:B------:R-:W-:-:S05]  /*4cb0*/  FFMA R5, R84, R23, R5 ;  /* 0x0000001754057223 */ /* 0x000fca0000000005 */
[----:B------:R-:W-:-:S04]  /*4cc0*/  F2FP.F16.F32.PACK_AB R5, RZ, R5 ;  /* 0x00000005ff05723e */ /* 0x000fc800000000ff */
[----:B0-----:R-:W-:Y:S01]  /*4cd0*/  PRMT R14, R5, 0x7610, R14 ;  /* 0x00007610050e7816 */ /* 0x001fe2000000000e */
[----:B------:R-:W-:-:S05]  /*4ce0*/  @P2 IMAD.MOV.U32 R5, RZ, RZ, R11 ;  /* 0x000000ffff052224 */ /* 0x000fca00078e000b */
[----:B------:R0:W-:Y:S01]  /*4cf0*/  @P2 STG.E.U16 desc[UR38][R4.64+0xf0], R14 ;  /* 0x0000f00e04002986 */ /* 0x0001e2000c101526 */
[----:B------:R-:W-:Y:S05]  /*4d00*/  @!P3 BRA `(.L_x_153) ;  /* 0x000000000004b947 */ /* 0x000fea0003800000 */
[----:B------:R0:W5:Y:S02]  /*4d10*/  LDG.E.LTC128B.U16 R24, desc[UR38][R6.64+0xf2] ;  /* 0x0000f22606187981 */ /* 0x000164000c1e1520 */
.L_x_153:
[----:B------:R-:W-:Y:S05]  /*4d20*/  BSYNC B1 ;  /* 0x0000000000017941 */ /* 0x000fea0003800000 */
.L_x_152:
        /* <DEDUP_REMOVED lines=9> */
.L_x_155:
[----:B------:R-:W-:Y:S05]  /*4dc0*/  BSYNC B1 ;  /* 0x0000000000017941 */ /* 0x000fea0003800000 */
.L_x_154:
[----:B-----5:R-:W-:Y:S01]  /*4dd0*/  HADD2.F32 R5, -RZ, R24.H0_H0 ;  /* 0x20000018ff057230 */ /* 0x020fe20000004100 */
[----:B------:R-:W-:Y:S01]  /*4de0*/  ISETP.GT.AND P0, PT, R3, 0x8, P0 ;  /* 0x000000080300780c */ /* 0x000fe20000704270 */
[----:B0-----:R-:W-:Y:S01]  /*4df0*/  @P1 IMAD.MOV.U32 R4, RZ, RZ, R12 ;  /* 0x000000ffff041224 */ /* 0x001fe200078e000c */
[----:B------:R-:W-:Y:S02]  /*4e00*/  BSSY B1, `(.L_x_156) ;  /* 0x0000009000017945 */ /* 0x000fe40003800000 */
[----:B------:R-:W-:-:S04]  /*4e10*/  FMUL R5, R5, R90 ;  /* 0x0000005a05057220 */ /* 0x000fc80000400000 */
[----:B------:R-:W-:-:S05]  /*4e20*/  FFMA R5, R86, R23, R5 ;  /* 0x0000001756057223 */ /* 0x000fca0000000005 */
[----:B------:R-:W-:-:S04]  /*4e30*/  F2FP.F16.F32.PACK_AB R5, RZ, R5 ;  /* 0x00000005ff05723e */ /* 0x000fc800000000ff */
[----:B-1-3--:R-:W-:Y:S01]  /*4e40*/  PRMT R6, R5, 0x7610, R6 ;  /* 0x0000761005067816 */ /* 0x00afe20000000006 */
[----:B------:R-:W-:-:S05]  /*4e50*/  @P1 IMAD.MOV.U32 R5, RZ, RZ, R13 ;  /* 0x000000ffff051224 */ /* 0x000fca00078e000d */
[----:B------:R0:W-:Y:S01]  /*4e60*/  @P1 STG.E.U16 desc[UR38][R4.64+0xf0], R6 ;  /* 0x0000f00604001986 */ /* 0x0001e2000c101526 */
[----:B------:R-:W-:Y:S05]  /*4e70*/  @!P0 BRA `(.L_x_157) ;  /* 0x0000000000048947 */ /* 0x000fea0003800000 */
[----:B------:R1:W5:Y:S02]  /*4e80*/  LDG.E.LTC128B.U16 R24, desc[UR38][R8.64+0xf2] ;  /* 0x0000f22608187981 */ /* 0x000364000c1e1520 */
.L_x_157:
[----:B------:R-:W-:Y:S05]  /*4e90*/  BSYNC B1 ;  /* 0x0000000000017941 */ /* 0x000fea0003800000 */
.L_x_156:
[----:B------:R-:W-:Y:S05]  /*4ea0*/  @!P0 BRA `(.L_x_158) ;  /* 0x0000001000e88947 */ /* 0x000fea0003800000 */
[----:B-----5:R-:W-:-:S05]  /*4eb0*/  HADD2.F32 R3, -RZ, R24.H0_H0 ;  /* 0x20000018ff037230 */ /* 0x020fca0000004100 */
[----:B0-----:R-:W-:-:S04]  /*4ec0*/  FMUL R4, R3, R90 ;  /* 0x0000005a03047220 */ /* 0x001fc80000400000 */
[----:B------:R-:W-:-:S05]  /*4ed0*/  FFMA R4, R87, R23, R4 ;  /* 0x0000001757047223 */ /* 0x000fca0000000004 */
[----:B------:R-:W-:-:S05]  /*4ee0*/  F2FP.F16.F32.PACK_AB R4, RZ, R4 ;  /* 0x00000004ff04723e */ /* 0x000fca00000000ff */
[----:B------:R3:W-:Y:S01]  /*4ef0*/  STG.E.U16 desc[UR38][R12.64+0xf2], R4 ;  /* 0x0000f2040c007986 */ /* 0x0007e2000c101526 */
[----:B------:R-:W-:Y:S05]  /*4f00*/  BRA `(.L_x_158) ;  /* 0x0000001000d07947 */ /* 0x000fea0003800000 */
.L_x_33:
[----:B------:R-:W-:Y:S01]  /*4f10*/  ISETP.GT.AND P3, PT, R4, 0x1, PT ;  /* 0x000000010400780c */ /* 0x000fe20003f64270 */
[----:B------:R-:W-:Y:S01]  /*4f20*/  ULDC.64 UR4, c[0x0][0x5c0] ;  /* 0x0001700000047ab9 */ /* 0x000fe20000000a00 */
[-C--:B------:R-:W-:Y:S01]  /*4f30*/  FMUL R24, R24, R23.reuse ;  /* 0x0000001718187220 */ /* 0x080fe20000400000 */
[----:B------:R-:W-:Y:S01]  /*4f40*/  LEA R6, P4, R106, UR4, 0x1 ;  /* 0x000000046a067c11 */ /* 0x000fe2000f8808ff */
[-C--:B------:R-:W-:Y:S01]  /*4f50*/  FMUL R25, R25, R23.reuse ;  /* 0x0000001719197220 */ /* 0x080fe20000400000 */
[----:B------:R-:W-:Y:S01]  /*4f60*/  ISETP.GT.AND P0, PT, R3, RZ, P3 ;  /* 0x000000ff0300720c */ /* 0x000fe20001f04270 */
[-C--:B------:R-:W-:Y:S01]  /*4f70*/  FMUL R26, R26, R23.reuse ;  /* 0x000000171a1a7220 */ /* 0x080fe20000400000 */
[----:B------:R-:W-:Y:S01]  /*4f80*/  F2FP.F16.F32.PACK_AB R24, RZ, R24 ;  /* 0x00000018ff18723e */ /* 0x000fe200000000ff */
[-C--:B------:R-:W-:Y:S01]  /*4f90*/  FMUL R27, R27, R23.reuse ;  /* 0x000000171b1b7220 */ /* 0x080fe20000400000 */
[----:B------:R-:W-:Y:S01]  /*4fa0*/  LEA.HI.X R7, R106, UR5, R103, 0x1, P4 ;  /* 0x000000056a077c11 */ /* 0x000fe2000a0f0c67 */
[----:B------:R-:W-:Y:S01]  /*4fb0*/  FMUL R28, R28, R23 ;  /* 0x000000171c1c7220 */ /* 0x000fe20000400000 */
[----:B------:R-:W-:Y:S01]  /*4fc0*/  F2FP.F16.F32.PACK_AB R25, RZ, R25 ;  /* 0x00000019ff19723e */ /* 0x000fe200000000ff */
[-C--:B------:R-:W-:Y:S01]  /*4fd0*/  FMUL R29, R29, R23.reuse ;  /* 0x000000171d1d7220 */ /* 0x080fe20000400000 */
[----:B------:R-:W-:Y:S01]  /*4fe0*/  ISETP.GT.AND P2, PT, R3, 0x8, P2 ;  /* 0x000000080300780c */ /* 0x000fe20001744270 */
[----:B------:R-:W-:Y:S01]  /*4ff0*/  @P1 STG.E.U16 desc[UR38][R6.64], R24 ;  /* 0x0000001806001986 */ /* 0x000fe2000c101526 */
[----:B------:R-:W-:Y:S01]  /*5000*/  ISETP.GT.AND P1, PT, R4, 0x8, PT ;  /* 0x000000080400780c */ /* 0x000fe20003f24270 */
[-C--:B------:R-:W-:Y:S01]  /*5010*/  FMUL R30, R30, R23.reuse ;  /* 0x000000171e1e7220 */ /* 0x080fe20000400000 */
[C---:B------:R-:W-:Y:S01]  /*5020*/  SHF.L.U64.HI R5, R91.reuse, 0x1, R92 ;  /* 0x000000015b057819 */ /* 0x040fe2000001025c */
[----:B------:R-:W-:Y:S01]  /*5030*/  @P0 STG.E.U16 desc[UR38][R6.64+0x2], R25 ;  /* 0x0000021906000986 */ /* 0x000fe2000c101526 */
[----:B------:R-:W-:Y:S01]  /*5040*/  LEA R8, P5, R91, R6, 0x1 ;  /* 0x000000065b087211 */ /* 0x000fe200078a08ff */
[-C--:B------:R-:W-:Y:S01]  /*5050*/  FMUL R31, R31, R23.reuse ;  /* 0x000000171f1f7220 */ /* 0x080fe20000400000 */
[----:B------:R-:W-:Y:S01]  /*5060*/  ISETP.GT.AND P3, PT, R3, 0x8, P3 ;  /* 0x000000080300780c */ /* 0x000fe20001f64270 */
[-C--:B------:R-:W-:Y:S01]  /*5070*/  FMUL R32, R32, R23.reuse ;  /* 0x0000001720207220 */ /* 0x080fe20000400000 */
[----:B------:R-:W-:Y:S01]  /*5080*/  ISETP.GT.AND P0, PT, R4, 0x9, PT ;  /* 0x000000090400780c */ /* 0x000fe20003f04270 */
[----:B------:R-:W-:Y:S01]  /*5090*/  IMAD.X R9, R5, 0x1, R7, P5 ;  /* 0x0000000105097824 */ /* 0x000fe200028e0607 */
[----:B------:R-:W-:Y:S01]  /*50a0*/  ISETP.GT.AND P4, PT, R3, RZ, P1 ;  /* 0x000000ff0300720c */ /* 0x000fe20000f84270 */
[-C--:B------:R-:W-:Y:S01]  /*50b0*/  FMUL R33, R33, R23.reuse ;  /* 0x0000001721217220 */ /* 0x080fe20000400000 */
[----:B------:R-:W-:Y:S01]  /*50c0*/  F2FP.F16.F32.PACK_AB R26, RZ, R26 ;  /* 0x0000001aff1a723e */ /* 0x000fe200000000ff */
[-C--:B------:R-:W-:Y:S01]  /*50d0*/  FMUL R34, R34, R23.reuse ;  /* 0x0000001722227220 */ /* 0x080fe20000400000 */
[----:B------:R-:W-:Y:S01]  /*50e0*/  ISETP.GT.AND P5, PT, R3, RZ, P0 ;  /* 0x000000ff0300720c */ /* 0x000fe200007a4270 */
[----:B------:R-:W-:Y:S01]  /*50f0*/  FMUL R35, R35, R23 ;  /* 0x0000001723237220 */ /* 0x000fe20000400000 */
[----:B------:R-:W-:Y:S01]  /*5100*/  F2FP.F16.F32.PACK_AB R27, RZ, R27 ;  /* 0x0000001bff1b723e */ /* 0x000fe200000000ff */
[----:B------:R-:W-:Y:S01]  /*5110*/  @P2 STG.E.U16 desc[UR38][R8.64], R26 ;  /* 0x0000001a08002986 */ /* 0x000fe2000c101526 */
[----:B------:R-:W-:Y:S01]  /*5120*/  F2FP.F16.F32.PACK_AB R28, RZ, R28 ;  /* 0x0000001cff1c723e */ /* 0x000fe200000000ff */
[-C--:B------:R-:W-:Y:S01]  /*5130*/  FMUL R36, R36, R23.reuse ;  /* 0x0000001724247220 */ /* 0x080fe20000400000 */
[----:B------:R-:W-:Y:S01]  /*5140*/  ISETP.GT.AND P2, PT, R3, 0x8, P1 ;  /* 0x000000080300780c */ /* 0x000fe20000f44270 */
[----:B------:R-:W-:Y:S01]  /*5150*/  @P3 STG.E.U16 desc[UR38][R8.64+0x2], R27 ;  /* 0x0000021b08003986 */ /* 0x000fe2000c101526 */
[----:B------:R-:W-:Y:S01]  /*5160*/  ISETP.GT.AND P1, PT, R4, 0x10, PT ;  /* 0x000000100400780c */ /* 0x000fe20003f24270 */
[----:B------:R-:W-:Y:S01]  /*5170*/  FMUL R37, R37, R23 ;  /* 0x0000001725257220 */ /* 0x000fe20000400000 */
[----:B------:R-:W-:Y:S01]  /*5180*/  F2FP.F16.F32.PACK_AB R29, RZ, R29 ;  /* 0x0000001dff1d723e */ /* 0x000fe200000000ff */
[----:B------:R-:W-:Y:S01]  /*5190*/  @P4 STG.E.U16 desc[UR38][R6.64+0x10], R28 ;  /* 0x0000101c06004986 */ /* 0x000fe2000c101526 */
[C---:B------:R-:W-:Y:S01]  /*51a0*/  ISETP.GT.AND P3, PT, R3.reuse, 0x8, P0 ;  /* 0x000000080300780c */ /* 0x040fe20000764270 */
[-C--:B------:R-:W-:Y:S01]  /*51b0*/  FMUL R38, R38, R23.reuse ;  /* 0x0000001726267220 */ /* 0x080fe20000400000 */
[----:B------:R-:W-:Y:S01]  /*51c0*/  ISETP.GT.AND P0, PT, R4, 0x11, PT ;  /* 0x000000110400780c */ /* 0x000fe20003f04270 */
[----:B------:R-:W-:Y:S01]  /*51d0*/  @P5 STG.E.U16 desc[UR38][R6.64+0x12], R29 ;  /* 0x0000121d06005986 */ /* 0x000fe2000c101526 */
        /* <DEDUP_REMOVED lines=161> */
[----:B------:R-:W-:Y:S01]  /*5bf0*/  FMUL R87, R87, R23 ;  /* 0x0000001757577220 */ /* 0x000fe20000400000 */
[----:B------:R-:W-:-:S02]  /*5c00*/  F2FP.F16.F32.PACK_AB R62, RZ, R62 ;  /* 0x0000003eff3e723e */ /* 0x000fc400000000ff */
[C---:B------:R-:W-:Y:S02]  /*5c10*/  ISETP.GT.AND P5, PT, R3.reuse, RZ, P0 ;  /* 0x000000ff0300720c */ /* 0x040fe400007a4270 */
[----:B------:R-:W-:Y:S01]  /*5c20*/  F2FP.F16.F32.PACK_AB R63, RZ, R63 ;  /* 0x0000003fff3f723e */ /* 0x000fe200000000ff */
[----:B------:R-:W-:Y:S01]  /*5c30*/  @P2 STG.E.U16 desc[UR38][R8.64+0x90], R62 ;  /* 0x0000903e08002986 */ /* 0x000fe2000c101526 */
[----:B------:R-:W-:Y:S02]  /*5c40*/  F2FP.F16.F32.PACK_AB R64, RZ, R64 ;  /* 0x00000040ff40723e */ /* 0x000fe400000000ff */
[C---:B------:R-:W-:Y:S01]  /*5c50*/  ISETP.GT.AND P2, PT, R3.reuse, 0x8, P1 ;  /* 0x000000080300780c */ /* 0x040fe20000f44270 */
[----:B------:R-:W-:Y:S01]  /*5c60*/  @P3 STG.E.U16 desc[UR38][R8.64+0x92], R63 ;  /* 0x0000923f08003986 */ /* 0x000fe2000c101526 */
[----:B------:R-:W-:Y:S02]  /*5c70*/  ISETP.GT.AND P1, PT, R4, 0x58, PT ;  /* 0x000000580400780c */ /* 0x000fe40003f24270 */
[----:B------:R-:W-:Y:S01]  /*5c80*/  F2FP.F16.F32.PACK_AB R65, RZ, R65 ;  /* 0x00000041ff41723e */ /* 0x000fe200000000ff */
[----:B------:R-:W-:Y:S01]  /*5c90*/  @P4 STG.E.U16 desc[UR38][R6.64+0xa0], R64 ;  /* 0x0000a04006004986 */ /* 0x000fe2000c101526 */
[----:B------:R-:W-:-:S02]  /*5ca0*/  ISETP.GT.AND P3, PT, R3, 0x8, P0 ;  /* 0x000000080300780c */ /* 0x000fc40000764270 */
[----:B------:R-:W-:Y:S01]  /*5cb0*/  ISETP.GT.AND P0, PT, R4, 0x59, PT ;  /* 0x000000590400780c */ /* 0x000fe20003f04270 */
[----:B------:R-:W-:Y:S01]  /*5cc0*/  @P5 STG.E.U16 desc[UR38][R6.64+0xa2], R65 ;  /* 0x0000a24106005986 */ /* 0x000fe2000c101526 */
[C---:B------:R-:W-:Y:S02]  /*5cd0*/  ISETP.GT.AND P4, PT, R3.reuse, RZ, P1 ;  /* 0x000000ff0300720c */ /* 0x040fe40000f84270 */
[----:B------:R-:W-:Y:S02]  /*5ce0*/  F2FP.F16.F32.PACK_AB R66, RZ, R66 ;  /* 0x00000042ff42723e */ /* 0x000fe400000000ff */
[----:B------:R-:W-:Y:S02]  /*5cf0*/  ISETP.GT.AND P5, PT, R3, RZ, P0 ;  /* 0x000000ff0300720c */ /* 0x000fe400007a4270 */
[----:B------:R-:W-:Y:S01]  /*5d00*/  F2FP.F16.F32.PACK_AB R67, RZ, R67 ;  /* 0x00000043ff43723e */ /* 0x000fe200000000ff */
[----:B------:R-:W-:Y:S01]  /*5d10*/  @P2 STG.E.U16 desc[UR38][R8.64+0xa0], R66 ;  /* 0x0000a04208002986 */ /* 0x000fe2000c101526 */
[----:B------:R-:W-:-:S02]  /*5d20*/  F2FP.F16.F32.PACK_AB R68, RZ, R68 ;  /* 0x00000044ff44723e */ /* 0x000fc400000000ff */
[C---:B------:R-:W-:Y:S01]  /*5d30*/  ISETP.GT.AND P2, PT, R3.reuse, 0x8, P1 ;  /* 0x000000080300780c */ /* 0x040fe20000f44270 */
[----:B------:R-:W-:Y:S01]  /*5d40*/  @P3 STG.E.U16 desc[UR38][R8.64+0xa2], R67 ;  /* 0x0000a24308003986 */ /* 0x000fe2000c101526 */
[C---:B------:R-:W-:Y:S02]  /*5d50*/  ISETP.GT.AND P1, PT, R4.reuse, 0x60, PT ;  /* 0x000000600400780c */ /* 0x040fe40003f24270 */
[----:B------:R-:W-:Y:S01]  /*5d60*/  F2FP.F16.F32.PACK_AB R69, RZ, R69 ;  /* 0x00000045ff45723e */ /* 0x000fe200000000ff */
[----:B------:R-:W-:Y:S01]  /*5d70*/  @P4 STG.E.U16 desc[UR38][R6.64+0xb0], R68 ;  /* 0x0000b04406004986 */ /* 0x000fe2000c101526 */
[C---:B------:R-:W-:Y:S02]  /*5d80*/  ISETP.GT.AND P3, PT, R3.reuse, 0x8, P0 ;  /* 0x000000080300780c */ /* 0x040fe40000764270 */
[----:B------:R-:W-:Y:S01]  /*5d90*/  ISETP.GT.AND P0, PT, R4, 0x61, PT ;  /* 0x000000610400780c */ /* 0x000fe20003f04270 */
[----:B------:R-:W-:Y:S01]  /*5da0*/  @P5 STG.E.U16 desc[UR38][R6.64+0xb2], R69 ;  /* 0x0000b24506005986 */ /* 0x000fe2000c101526 */
[----:B------:R-:W-:-:S02]  /*5db0*/  ISETP.GT.AND P4, PT, R3, RZ, P1 ;  /* 0x000000ff0300720c */ /* 0x000fc40000f84270 */
[C---:B------:R-:W-:Y:S02]  /*5dc0*/  ISETP.GT.AND P5, PT, R3.reuse, RZ, P0 ;  /* 0x000000ff0300720c */ /* 0x040fe400007a4270 */
[----:B------:R-:W-:Y:S02]  /*5dd0*/  F2FP.F16.F32.PACK_AB R70, RZ, R70 ;  /* 0x00000046ff46723e */ /* 0x000fe400000000ff */
[----:B------:R-:W-:Y:S02]  /*5de0*/  F2FP.F16.F32.PACK_AB R71, RZ, R71 ;  /* 0x00000047ff47723e */ /* 0x000fe400000000ff */
[----:B------:R-:W-:Y:S01]  /*5df0*/  F2FP.F16.F32.PACK_AB R72, RZ, R72 ;  /* 0x00000048ff48723e */ /* 0x000fe200000000ff */
[----:B------:R-:W-:Y:S01]  /*5e00*/  @P2 STG.E.U16 desc[UR38][R8.64+0xb0], R70 ;  /* 0x0000b04608002986 */ /* 0x000fe2000c101526 */
[----:B------:R-:W-:Y:S02]  /*5e10*/  F2FP.F16.F32.PACK_AB R73, RZ, R73 ;  /* 0x00000049ff49723e */ /* 0x000fe400000000ff */
[C---:B------:R-:W-:Y:S01]  /*5e20*/  ISETP.GT.AND P1, PT, R3.reuse, 0x8, P1 ;  /* 0x000000080300780c */ /* 0x040fe20000f24270 */
[----:B------:R-:W-:Y:S01]  /*5e30*/  @P3 STG.E.U16 desc[UR38][R8.64+0xb2], R71 ;  /* 0x0000b24708003986 */ /* 0x000fe2000c101526 */
[----:B------:R-:W-:-:S02]  /*5e40*/  ISETP.GT.AND P2, PT, R3, 0x8, P0 ;  /* 0x000000080300780c */ /* 0x000fc40000744270 */
[C---:B------:R-:W-:Y:S01]  /*5e50*/  ISETP.GT.AND P0, PT, R4.reuse, 0x69, PT ;  /* 0x000000690400780c */ /* 0x040fe20003f04270 */
[----:B------:R-:W-:Y:S01]  /*5e60*/  @P4 STG.E.U16 desc[UR38][R6.64+0xc0], R72 ;  /* 0x0000c04806004986 */ /* 0x000fe2000c101526 */
[----:B------:R-:W-:Y:S02]  /*5e70*/  ISETP.GT.AND P4, PT, R4, 0x68, PT ;  /* 0x000000680400780c */ /* 0x000fe40003f84270 */
[----:B------:R-:W-:Y:S01]  /*5e80*/  F2FP.F16.F32.PACK_AB R74, RZ, R74 ;  /* 0x0000004aff4a723e */ /* 0x000fe200000000ff */
[----:B------:R-:W-:Y:S01]  /*5e90*/  @P5 STG.E.U16 desc[UR38][R6.64+0xc2], R73 ;  /* 0x0000c24906005986 */ /* 0x000fe2000c101526 */
[C---:B------:R-:W-:Y:S02]  /*5ea0*/  ISETP.GT.AND P5, PT, R3.reuse, RZ, P4 ;  /* 0x000000ff0300720c */ /* 0x040fe400027a4270 */
[----:B------:R-:W-:Y:S01]  /*5eb0*/  ISETP.GT.AND P3, PT, R3, RZ, P0 ;  /* 0x000000ff0300720c */ /* 0x000fe20000764270 */
[----:B------:R-:W-:Y:S01]  /*5ec0*/  @P1 STG.E.U16 desc[UR38][R8.64+0xc0], R74 ;  /* 0x0000c04a08001986 */ /* 0x000fe2000c101526 */
[----:B------:R-:W-:-:S02]  /*5ed0*/  F2FP.F16.F32.PACK_AB R75, RZ, R75 ;  /* 0x0000004bff4b723e */ /* 0x000fc400000000ff */
[----:B------:R-:W-:Y:S02]  /*5ee0*/  F2FP.F16.F32.PACK_AB R76, RZ, R76 ;  /* 0x0000004cff4c723e */ /* 0x000fe400000000ff */
[C---:B------:R-:W-:Y:S01]  /*5ef0*/  ISETP.GT.AND P4, PT, R3.reuse, 0x8, P4 ;  /* 0x000000080300780c */ /* 0x040fe20002784270 */
[----:B------:R-:W-:Y:S01]  /*5f00*/  @P2 STG.E.U16 desc[UR38][R8.64+0xc2], R75 ;  /* 0x0000c24b08002986 */ /* 0x000fe2000c101526 */
[----:B------:R-:W-:Y:S02]  /*5f10*/  F2FP.F16.F32.PACK_AB R77, RZ, R77 ;  /* 0x0000004dff4d723e */ /* 0x000fe400000000ff */
[C---:B------:R-:W-:Y:S01]  /*5f20*/  ISETP.GT.AND P2, PT, R4.reuse, 0x71, PT ;  /* 0x000000710400780c */ /* 0x040fe20003f44270 */
[----:B------:R-:W-:Y:S01]  /*5f30*/  @P5 STG.E.U16 desc[UR38][R6.64+0xd0], R76 ;  /* 0x0000d04c06005986 */ /* 0x000fe2000c101526 */
[----:B------:R-:W-:Y:S02]  /*5f40*/  ISETP.GT.AND P5, PT, R3, 0x8, P0 ;  /* 0x000000080300780c */ /* 0x000fe400007a4270 */
[C---:B------:R-:W-:Y:S01]  /*5f50*/  ISETP.GT.AND P1, PT, R4.reuse, 0x78, PT ;  /* 0x000000780400780c */ /* 0x040fe20003f24270 */
[----:B------:R-:W-:Y:S01]  /*5f60*/  @P3 STG.E.U16 desc[UR38][R6.64+0xd2], R77 ;  /* 0x0000d24d06003986 */ /* 0x000fe2000c101526 */
[----:B------:R-:W-:-:S02]  /*5f70*/  ISETP.GT.AND P3, PT, R4, 0x70, PT ;  /* 0x000000700400780c */ /* 0x000fc40003f64270 */
[----:B------:R-:W-:Y:S01]  /*5f80*/  ISETP.GT.AND P0, PT, R4, 0x79, PT ;  /* 0x000000790400780c */ /* 0x000fe20003f04270 */
[----:B------:R-:W-:Y:S01]  /*5f90*/  @P4 IMAD.MOV.U32 R4, RZ, RZ, R8 ;  /* 0x000000ffff044224 */ /* 0x000fe200078e0008 */
[----:B------:R-:W-:Y:S01]  /*5fa0*/  F2FP.F16.F32.PACK_AB R78, RZ, R78 ;  /* 0x0000004eff4e723e */ /* 0x000fe200000000ff */
[----:B------:R-:W-:Y:S01]  /*5fb0*/  @P4 IMAD.MOV.U32 R5, RZ, RZ, R9 ;  /* 0x000000ffff054224 */ /* 0x000fe200078e0009 */
[----:B------:R-:W-:Y:S02]  /*5fc0*/  F2FP.F16.F32.PACK_AB R79, RZ, R79 ;  /* 0x0000004fff4f723e */ /* 0x000fe400000000ff */
[----:B------:R-:W-:Y:S02]  /*5fd0*/  F2FP.F16.F32.PACK_AB R80, RZ, R80 ;  /* 0x00000050ff50723e */ /* 0x000fe400000000ff */
[----:B------:R0:W-:Y:S01]  /*5fe0*/  @P4 STG.E.U16 desc[UR38][R4.64+0xd0], R78 ;  /* 0x0000d04e04004986 */ /* 0x0001e2000c101526 */
[----:B------:R-:W-:Y:S02]  /*5ff0*/  ISETP.GT.AND P4, PT, R3, RZ, P2 ;  /* 0x000000ff0300720c */ /* 0x000fe40001784270 */
[----:B------:R-:W-:-:S02]  /*6000*/  F2FP.F16.F32.PACK_AB R81, RZ, R81 ;  /* 0x00000051ff51723e */ /* 0x000fc400000000ff */
[----:B------:R-:W-:Y:S02]  /*6010*/  ISETP.GT.AND P2, PT, R3, 0x8, P2 ;  /* 0x000000080300780c */ /* 0x000fe40001744270 */
[----:B------:R-:W-:Y:S02]  /*6020*/  F2FP.F16.F32.PACK_AB R82, RZ, R82 ;  /* 0x00000052ff52723e */ /* 0x000fe400000000ff */
[----:B------:R-:W-:Y:S02]  /*6030*/  F2FP.F16.F32.PACK_AB R83, RZ, R83 ;  /* 0x00000053ff53723e */ /* 0x000fe400000000ff */
[----:B------:R-:W-:Y:S01]  /*6040*/  F2FP.F16.F32.PACK_AB R84, RZ, R84 ;  /* 0x00000054ff54723e */ /* 0x000fe200000000ff */
[----:B0-----:R-:W-:Y:S01]  /*6050*/  @P5 IMAD.MOV.U32 R4, RZ, RZ, R8 ;  /* 0x000000ffff045224 */ /* 0x001fe200078e0008 */
[----:B------:R-:W-:Y:S01]  /*6060*/  F2FP.F16.F32.PACK_AB R85, RZ, R85 ;  /* 0x00000055ff55723e */ /* 0x000fe200000000ff */
[----:B------:R-:W-:Y:S01]  /*6070*/  @P5 IMAD.MOV.U32 R5, RZ, RZ, R9 ;  /* 0x000000ffff055224 */ /* 0x000fe200078e0009 */
[----:B------:R-:W-:-:S02]  /*6080*/  F2FP.F16.F32.PACK_AB R86, RZ, R86 ;  /* 0x00000056ff56723e */ /* 0x000fc400000000ff */
[----:B------:R-:W-:Y:S02]  /*6090*/  F2FP.F16.F32.PACK_AB R87, RZ, R87 ;  /* 0x00000057ff57723e */ /* 0x000fe400000000ff */
[----:B------:R0:W-:Y:S01]  /*60a0*/  @P5 STG.E.U16 desc[UR38][R4.64+0xd2], R79 ;  /* 0x0000d24f04005986 */ /* 0x0001e2000c101526 */
[C---:B------:R-:W-:Y:S02]  /*60b0*/  ISETP.GT.AND P5, PT, R3.reuse, RZ, P3 ;  /* 0x000000ff0300720c */ /* 0x040fe40001fa4270 */
[----:B------:R-:W-:-:S11]  /*60c0*/  ISETP.GT.AND P3, PT, R3, 0x8, P3 ;  /* 0x000000080300780c */ /* 0x000fd60001f64270 */
[----:B0-----:R-:W-:Y:S02]  /*60d0*/  @P5 IMAD.MOV.U32 R4, RZ, RZ, R6 ;  /* 0x000000ffff045224 */ /* 0x001fe400078e0006 */
[----:B------:R-:W-:-:S05]  /*60e0*/  @P5 IMAD.MOV.U32 R5, RZ, RZ, R7 ;  /* 0x000000ffff055224 */ /* 0x000fca00078e0007 */
[----:B------:R0:W-:Y:S01]  /*60f0*/  @P5 STG.E.U16 desc[UR38][R4.64+0xe0], R80 ;  /* 0x0000e05004005986 */ /* 0x0001e2000c101526 */
[C---:B------:R-:W-:Y:S02]  /*6100*/  ISETP.GT.AND P5, PT, R3.reuse, RZ, P0 ;  /* 0x000000ff0300720c */ /* 0x040fe400007a4270 */
[----:B------:R-:W-:Y:S01]  /*6110*/  ISETP.GT.AND P0, PT, R3, 0x8, P0 ;  /* 0x000000080300780c */ /* 0x000fe20000704270 */
[----:B0-----:R-:W-:Y:S02]  /*6120*/  @P4 IMAD.MOV.U32 R4, RZ, RZ, R6 ;  /* 0x000000ffff044224 */ /* 0x001fe400078e0006 */
[----:B------:R-:W-:-:S05]  /*6130*/  @P4 IMAD.MOV.U32 R5, RZ, RZ, R7 ;  /* 0x000000ffff054224 */ /* 0x000fca00078e0007 */
[----:B------:R0:W-:Y:S01]  /*6140*/  @P4 STG.E.U16 desc[UR38][R4.64+0xe2], R81 ;  /* 0x0000e25104004986 */ /* 0x0001e2000c101526 */
[C---:B------:R-:W-:Y:S02]  /*6150*/  ISETP.GT.AND P4, PT, R3.reuse, RZ, P1 ;  /* 0x000000ff0300720c */ /* 0x040fe40000f84270 */
[----:B------:R-:W-:Y:S01]  /*6160*/  ISETP.GT.AND P1, PT, R3, 0x8, P1 ;  /* 0x000000080300780c */ /* 0x000fe20000f24270 */
[----:B0-----:R-:W-:Y:S02]  /*6170*/  @P3 IMAD.MOV.U32 R4, RZ, RZ, R8 ;  /* 0x000000ffff043224 */ /* 0x001fe400078e0008 */
[----:B------:R-:W-:-:S05]  /*6180*/  @P3 IMAD.MOV.U32 R5, RZ, RZ, R9 ;  /* 0x000000ffff053224 */ /* 0x000fca00078e0009 */
[----:B------:R0:W-:Y:S02]  /*6190*/  @P3 STG.E.U16 desc[UR38][R4.64+0xe0], R82 ;  /* 0x0000e05204003986 */ /* 0x0001e4000c101526 */
[----:B0-----:R-:W-:Y:S02]  /*61a0*/  @P2 IMAD.MOV.U32 R4, RZ, RZ, R8 ;  /* 0x000000ffff042224 */ /* 0x001fe400078e0008 */
[----:B------:R-:W-:-:S05]  /*61b0*/  @P2 IMAD.MOV.U32 R5, RZ, RZ, R9 ;  /* 0x000000ffff052224 */ /* 0x000fca00078e0009 */
[----:B------:R0:W-:Y:S02]  /*61c0*/  @P2 STG.E.U16 desc[UR38][R4.64+0xe2], R83 ;  /* 0x0000e25304002986 */ /* 0x0001e4000c101526 */
[----:B0-----:R-:W-:Y:S02]  /*61d0*/  @P4 IMAD.MOV.U32 R4, RZ, RZ, R6 ;  /* 0x000000ffff044224 */ /* 0x001fe400078e0006 */
[----:B------:R-:W-:-:S05]  /*61e0*/  @P4 IMAD.MOV.U32 R5, RZ, RZ, R7 ;  /* 0x000000ffff054224 */ /* 0x000fca00078e0007 */
[----:B------:R0:W-:Y:S04]  /*61f0*/  @P4 STG.E.U16 desc[UR38][R4.64+0xf0], R84 ;  /* 0x0000f05404004986 */ /* 0x0001e8000c101526 */
[----:B------:R1:W-:Y:S01]  /*6200*/  @P5 STG.E.U16 desc[UR38][R6.64+0xf2], R85 ;  /* 0x0000f25506005986 */ /* 0x0003e2000c101526 */
[----:B0-----:R-:W-:Y:S02]  /*6210*/  @P1 IMAD.MOV.U32 R4, RZ, RZ, R8 ;  /* 0x000000ffff041224 */ /* 0x001fe400078e0008 */
[----:B------:R-:W-:-:S05]  /*6220*/  @P1 IMAD.MOV.U32 R5, RZ, RZ, R9 ;  /* 0x000000ffff051224 */ /* 0x000fca00078e0009 */
[----:B------:R1:W-:Y:S04]  /*6230*/  @P1 STG.E.U16 desc[UR38][R4.64+0xf0], R86 ;  /* 0x0000f05604001986 */ /* 0x0003e8000c101526 */
[----:B------:R1:W-:Y:S02]  /*6240*/  @P0 STG.E.U16 desc[UR38][R8.64+0xf2], R87 ;  /* 0x0000f25708000986 */ /* 0x0003e4000c101526 */
.L_x_158:
[----:B------:R-:W-:Y:S05]  /*6250*/  BSYNC B0 ;  /* 0x0000000000007941 */ /* 0x000fea0003800000 */
.L_x_32:
[----:B------:R-:W-:Y:S01]  /*6260*/  IADD3 R16, P0, R16, UR36, RZ ;  /* 0x0000002410107c10 */ /* 0x000fe2000ff1e0ff */
[----:B------:R-:W-:Y:S01]  /*6270*/  ULDC.64 UR4, c[0x0][0x650] ;  /* 0x0001940000047ab9 */ /* 0x000fe20000000a00 */
[----:B------:R-:W-:Y:S01]  /*6280*/  PRMT R3, RZ, 0x7610, R3 ;  /* 0x00007610ff037816 */ /* 0x000fe20000000003 */
[----:B------:R-:W-:Y:S01]  /*6290*/  IMAD.MOV.U32 R100, RZ, RZ, -0x1 ;  /* 0xffffffffff647424 */ /* 0x000fe200078e00ff */
[----:B------:R-:W-:Y:S01]  /*62a0*/  IADD3.X R17, R17, UR42, RZ, P0, !PT ;  /* 0x0000002a11117c10 */ /* 0x000fe200087fe4ff */
[----:B------:R-:W-:Y:S01]  /*62b0*/  IMAD.MOV.U32 R101, RZ, RZ, -0x1 ;  /* 0xffffffffff657424 */ /* 0x000fe200078e00ff */
[----:B------:R-:W-:-:S04]  /*62c0*/  ISETP.GE.U32.AND P0, PT, R16, UR4, PT ;  /* 0x0000000410007c0c */ /* 0x000fc8000bf06070 */
[----:B------:R-:W-:-:S13]  /*62d0*/  ISETP.GE.U32.AND.EX P0, PT, R17, UR5, PT, P0 ;  /* 0x0000000511007c0c */ /* 0x000fda000bf06100 */
[----:B------:R-:W-:Y:S05]  /*62e0*/  @P0 BRA `(.L_x_159) ;  /* 0x00000004004c0947 */ /* 0x000fea0003800000 */
[----:B------:R-:W0:Y:S01]  /*62f0*/  LDC.64 R10, c[0x0][0x628] ;  /* 0x00018a00ff0a7b82 */ /* 0x000e220000000a00 */
[----:B---3--:R-:W3:Y:S01]  /*6300*/  S2R R12, SR_CTAID.X ;  /* 0x00000000000c7919 */ /* 0x008ee20000002500 */
[----:B-12-4-:R-:W-:Y:S02]  /*6310*/  IMAD.MOV.U32 R8, RZ, RZ, R16 ;  /* 0x000000ffff087224 */ /* 0x016fe400078e0010 */
[----:B------:R-:W-:Y:S01]  /*6320*/  IMAD.MOV.U32 R9, RZ, RZ, R17 ;  /* 0x000000ffff097224 */ /* 0x000fe200078e0011 */
[----:B------:R-:W1:Y:S03]  /*6330*/  S2R R20, SR_CTAID.Y ;  /* 0x0000000000147919 */ /* 0x000e660000002600 */
[----:B------:R-:W2:Y:S08]  /*6340*/  LDC R0, c[0x0][0x630] ;  /* 0x00018c00ff007b82 */ /* 0x000eb00000000800 */
[----:B------:R-:W4:Y:S01]  /*6350*/  LDC.64 R14, c[0x0][0x620] ;  /* 0x00018800ff0e7b82 */ /* 0x000f220000000a00 */
[----:B0-----:R-:W-:-:S04]  /*6360*/  ISETP.NE.U32.AND P0, PT, R10, RZ, PT ;  /* 0x000000ff0a00720c */ /* 0x001fc80003f05070 */
[----:B------:R-:W-:-:S13]  /*6370*/  ISETP.NE.AND.EX P0, PT, R11, RZ, PT, P0 ;  /* 0x000000ff0b00720c */ /* 0x000fda0003f05300 */
[----:B-1234-:R-:W-:Y:S05]  /*6380*/  @!P0 BRA `(.L_x_160) ;  /* 0x0000000000288947 */ /* 0x01efea0003800000 */
        /* <DEDUP_REMOVED lines=10> */
.L_x_160:
[-CC-:B------:R-:W-:Y:S01]  /*6430*/  SHF.R.U64 R101, R8, R0.reuse, R9.reuse ;  /* 0x0000000008657219 */ /* 0x180fe20000001209 */
[----:B------:R-:W0:Y:S01]  /*6440*/  LDC.64 R26, c[0x0][0x640] ;  /* 0x00019000ff1a7b82 */ /* 0x000e220000000a00 */
[----:B------:R-:W-:Y:S01]  /*6450*/  SHF.R.U32.HI R0, RZ, R0, R9 ;  /* 0x00000000ff007219 */ /* 0x000fe20000011609 */
[----:B------:R-:W-:Y:S01]  /*6460*/  ULDC UR4, c[0x0][0x150] ;  /* 0x0000540000047ab9 */ /* 0x000fe20000000800 */
[----:B------:R-:W-:Y:S02]  /*6470*/  IADD3 R3, P0, RZ, -R101, RZ ;  /* 0x80000065ff037210 */ /* 0x000fe40007f1e0ff */
[----:B------:R-:W-:-:S03]  /*6480*/  I2FP.F32.U32 R7, R12 ;  /* 0x0000000c00077245 */ /* 0x000fc60000201000 */
[----:B------:R-:W1:Y:S01]  /*6490*/  LDC R6, c[0x0][0x618] ;  /* 0x00018600ff067b82 */ /* 0x000e620000000800 */
[----:B------:R-:W-:Y:S02]  /*64a0*/  IMAD.X R5, RZ, RZ, ~R0, P0 ;  /* 0x000000ffff057224 */ /* 0x000fe400000e0e00 */
[----:B------:R-:W-:Y:S01]  /*64b0*/  FMUL R7, R7, UR4 ;  /* 0x0000000407077c20 */ /* 0x000fe20008400000 */
[----:B------:R-:W-:Y:S01]  /*64c0*/  ULDC UR4, c[0x0][0x154] ;  /* 0x0000550000047ab9 */ /* 0x000fe20000000800 */
[-C--:B------:R-:W-:Y:S02]  /*64d0*/  IMAD R0, R5, R14.reuse, RZ ;  /* 0x0000000e05007224 */ /* 0x080fe400078e02ff */
[C---:B------:R-:W-:Y:S01]  /*64e0*/  IMAD.WIDE.U32 R4, R3.reuse, R14, R16 ;  /* 0x0000000e03047225 */ /* 0x040fe200078e0010 */
[----:B------:R-:W2:Y:S01]  /*64f0*/  LDC R8, c[0x0][0x608] ;  /* 0x00018200ff087b82 */ /* 0x000ea20000000800 */
[----:B------:R-:W3:Y:S02]  /*6500*/  F2I.U32.TRUNC.NTZ R7, R7 ;  /* 0x0000000700077305 */ /* 0x000ee4000020f000 */
[----:B------:R-:W-:Y:S01]  /*6510*/  IMAD R3, R3, R15, R0 ;  /* 0x0000000f03037224 */ /* 0x000fe200078e0200 */
[----:B------:R-:W-:-:S03]  /*6520*/  I2FP.F32.U32 R0, R20 ;  /* 0x0000001400007245 */ /* 0x000fc60000201000 */
[----:B------:R-:W-:Y:S01]  /*6530*/  IMAD.IADD R3, R5, 0x1, R3 ;  /* 0x0000000105037824 */ /* 0x000fe200078e0203 */
[----:B------:R-:W4:Y:S01]  /*6540*/  LDC R11, c[0x0][0x658] ;  /* 0x00019600ff0b7b82 */ /* 0x000f220000000800 */
[----:B0-----:R-:W-:-:S04]  /*6550*/  ISETP.NE.U32.AND P0, PT, R26, RZ, PT ;  /* 0x000000ff1a00720c */ /* 0x001fc80003f05070 */
[----:B------:R-:W-:-:S03]  /*6560*/  ISETP.NE.AND.EX P0, PT, R27, RZ, PT, P0 ;  /* 0x000000ff1b00720c */ /* 0x000fc60003f05300 */
[----:B------:R-:W0:Y:S01]  /*6570*/  LDC R9, c[0x0][0x144] ;  /* 0x00005100ff097b82 */ /* 0x000e220000000800 */
[-C--:B-1----:R-:W-:Y:S01]  /*6580*/  SHF.R.U64 R10, R4, R6.reuse, R3 ;  /* 0x00000006040a7219 */ /* 0x082fe20000001203 */
[----:B---3--:R-:W-:Y:S01]  /*6590*/  IMAD.MOV R7, RZ, RZ, -R7 ;  /* 0x000000ffff077224 */ /* 0x008fe200078e0a07 */
[----:B------:R-:W-:Y:S01]  /*65a0*/  SHF.R.U32.HI R3, RZ, R6, R3 ;  /* 0x00000006ff037219 */ /* 0x000fe20000011603 */
[----:B------:R-:W-:-:S04]  /*65b0*/  FMUL R6, R0, UR4 ;  /* 0x0000000400067c20 */ /* 0x000fc80008400000 */
[----:B------:R-:W1:Y:S01]  /*65c0*/  LDC R21, c[0x0][0x148] ;  /* 0x00005200ff157b82 */ /* 0x000e620000000800 */
[----:B------:R3:W0:Y:S01]  /*65d0*/  F2I.U32.TRUNC.NTZ R14, R6 ;  /* 0x00000006000e7305 */ /* 0x000622000020f000 */
[-CC-:B--2---:R-:W-:Y:S02]  /*65e0*/  SHF.R.U64 R13, R10, R8.reuse, R3.reuse ;  /* 0x000000080a0d7219 */ /* 0x184fe40000001203 */
[----:B------:R-:W-:-:S04]  /*65f0*/  SHF.R.U32.HI R0, RZ, R8, R3 ;  /* 0x00000008ff007219 */ /* 0x000fc80000011603 */
[----:B-----5:R-:W2:Y:S01]  /*6600*/  LDC R24, c[0x0][0x648] ;  /* 0x00019200ff187b82 */ /* 0x020ea20000000800 */
[-CC-:B----4-:R-:W-:Y:S02]  /*6610*/  SHF.R.U64 R15, R13, R11.reuse, R0.reuse ;  /* 0x0000000b0d0f7219 */ /* 0x190fe40000001200 */
[----:B------:R-:W-:-:S03]  /*6620*/  SHF.R.U32.HI R5, RZ, R11, R0 ;  /* 0x0000000bff057219 */ /* 0x000fc60000011600 */
[----:B------:R-:W-:Y:S02]  /*6630*/  IMAD.MOV.U32 R4, RZ, RZ, R15 ;  /* 0x000000ffff047224 */ /* 0x000fe400078e000f */
[----:B------:R-:W4:Y:S01]  /*6640*/  LDC R28, c[0x0][0x638] ;  /* 0x00018e00ff1c7b82 */ /* 0x000f220000000800 */
[----:B0-----:R-:W-:-:S07]  /*6650*/  IMAD R25, R9, R7, R12 ;  /* 0x0000000709197224 */ /* 0x001fce00078e020c */
[----:B------:R-:W0:Y:S08]  /*6660*/  LDC R29, c[0x0][0x610] ;  /* 0x00018400ff1d7b82 */ /* 0x000e300000000800 */
[----:B------:R-:W0:Y:S01]  /*6670*/  LDC R30, c[0x0][0x600] ;  /* 0x00018000ff1e7b82 */ /* 0x000e220000000800 */
[----:B-123--:R-:W-:Y:S05]  /*6680*/  @!P0 BRA `(.L_x_161) ;  /* 0x0000000000288947 */ /* 0x00efea0003800000 */
[----:B------:R-:W1:Y:S02]  /*6690*/  LDC R0, c[0x0][0x64c] ;  /* 0x00019300ff007b82 */ /* 0x000e640000000800 */
[----:B-1----:R-:W-:-:S05]  /*66a0*/  IADD3 R3, P0, R15, R0, RZ ;  /* 0x000000000f037210 */ /* 0x002fca0007f1e0ff */
        /* <DEDUP_REMOVED lines=8> */
.L_x_161:
[----:B------:R-:W-:Y:S01]  /*6730*/  ISETP.NE.AND P0, PT, R2, 0x1, PT ;  /* 0x000000010200780c */ /* 0x000fe20003f05270 */
[----:B------:R-:W-:Y:S01]  /*6740*/  IMAD.MOV R14, RZ, RZ, -R14 ;  /* 0x000000ffff0e7224 */ /* 0x000fe200078e0a0e */
[----:B------:R-:W-:Y:S02]  /*6750*/  SHF.R.U64 R3, R4, R24, R5 ;  /* 0x0000001804037219 */ /* 0x000fe40000001205 */
[----:B------:R-:W-:Y:S02]  /*6760*/  LOP3.LUT R0, R13, R98, RZ, 0xc0, !PT ;  /* 0x000000620d007212 */ /* 0x000fe400078ec0ff */
[----:B------:R-:W-:Y:S01]  /*6770*/  LOP3.LUT R10, R10, R97, RZ, 0xc0, !PT ;  /* 0x000000610a0a7212 */ /* 0x000fe200078ec0ff */
[----:B------:R-:W-:Y:S02]  /*6780*/  IMAD.MOV R4, RZ, RZ, -R3 ;  /* 0x000000ffff047224 */ /* 0x000fe400078e0a03 */
[----:B------:R-:W-:Y:S02]  /*6790*/  IMAD R0, R93, R3, R0 ;  /* 0x000000035d007224 */ /* 0x000fe400078e0200 */
[----:B----4-:R-:W-:-:S02]  /*67a0*/  IMAD R3, R4, R28, R15 ;  /* 0x0000001c04037224 */ /* 0x010fc400078e020f */
[----:B------:R-:W-:Y:S02]  /*67b0*/  @P0 IMAD R25, R21, R14, R20 ;  /* 0x0000000e15190224 */ /* 0x000fe400078e0214 */
[----:B0-----:R-:W-:Y:S02]  /*67c0*/  IMAD R5, R3, R30, R10 ;  /* 0x0000001e03057224 */ /* 0x001fe400078e020a */
[----:B------:R-:W-:Y:S02]  /*67d0*/  IMAD R0, R0, R29, R25 ;  /* 0x0000001d00007224 */ /* 0x000fe400078e0219 */
[----:B------:R-:W-:-:S03]  /*67e0*/  IMAD.MOV.U32 R4, RZ, RZ, 0x1 ;  /* 0x00000001ff047424 */ /* 0x000fc600078e00ff */
[----:B------:R-:W-:Y:S02]  /*67f0*/  SEL R100, R5, R0, !P0 ;  /* 0x0000000005647207 */ /* 0x000fe40004000000 */
[----:B------:R-:W-:Y:S02]  /*6800*/  PRMT R3, R4, 0x7610, R3 ;  /* 0x0000761004037816 */ /* 0x000fe40000000003 */
[----:B------:R-:W-:-:S07]  /*6810*/  SEL R0, R0, R5, !P0 ;  /* 0x0000000500007207 */ /* 0x000fce0004000000 */
.L_x_159:
[----:B------:R-:W-:Y:S01]  /*6820*/  LOP3.LUT P0, RZ, R3, 0xff, RZ, 0xc0, !PT ;  /* 0x000000ff03ff7812 */ /* 0x000fe2000780c0ff */
[----:B------:R-:W-:Y:S01]  /*6830*/  UIMAD.WIDE.U32 UR4, UR41, -0x55555555, URZ ;  /* 0xaaaaaaab290478a5 */ /* 0x000fe2000f8e003f */
[----:B------:R-:W-:-:S03]  /*6840*/  IMAD.MOV.U32 R103, RZ, RZ, R0 ;  /* 0x000000ffff677224 */ /* 0x000fc600078e0000 */
[----:B------:R-:W-:-:S04]  /*6850*/  USHF.R.U32.HI UR4, URZ, 0x2, UR5 ;  /* 0x000000023f047899 */ /* 0x000fc80008011605 */
[----:B------:R-:W-:-:S04]  /*6860*/  UIMAD UR41, UR4, -0x6, UR41 ;  /* 0xfffffffa042978a4 */ /* 0x000fc8000f8e0229 */
[----:B------:R-:W-:Y:S08]  /*6870*/  @P0 BRA `(.L_x_162) ;  /* 0xffffffac00100947 */ /* 0x000ff0000383ffff */
[----:B------:R-:W-:Y:S05]  /*6880*/  EXIT ;  /* 0x000000000000794d */ /* 0x000fea0003800000 */
.L_x_7:
        /* <DEDUP_REMOVED lines=26> */
.L_x_164:
[----:B------:R-:W0:Y:S01]  /*6a30*/  LDC.64 R28, c[0x0][0x640] ;  /* 0x00019000ff1c7b82 */ /* 0x000e220000000a00 */
[-CC-:B------:R-:W-:Y:S01]  /*6a40*/  SHF.R.U64 R21, R14, R8.reuse, R15.reuse ;  /* 0x000000080e157219 */ /* 0x180fe2000000120f */
[----:B------:R-:W-:Y:S01]  /*6a50*/  IMAD.MOV.U32 R31, RZ, RZ, 0x1 ;  /* 0x00000001ff1f7424 */ /* 0x000fe200078e00ff */
[----:B------:R-:W-:Y:S02]  /*6a60*/  SHF.R.U32.HI R7, RZ, R8, R15 ;  /* 0x00000008ff077219 */ /* 0x000fe4000001160f */
[----:B------:R-:W-:-:S03]  /*6a70*/  IADD3 R13, P0, RZ, -R21, RZ ;  /* 0x80000015ff0d7210 */ /* 0x000fc60007f1e0ff */
[----:B------:R-:W1:Y:S02]  /*6a80*/  LDC R12, c[0x0][0x618] ;  /* 0x00018600ff0c7b82 */ /* 0x000e640000000800 */
[----:B------:R-:W-:Y:S02]  /*6a90*/  IMAD.X R7, RZ, RZ, ~R7, P0 ;  /* 0x000000ffff077224 */ /* 0x000fe400000e0e07 */
[----:B------:R-:W-:-:S04]  /*6aa0*/  IMAD.WIDE.U32 R10, R13, R24, R16 ;  /* 0x000000180d0a7225 */ /* 0x000fc800078e0010 */
[----:B------:R-:W2:Y:S01]  /*6ab0*/  LDC R14, c[0x0][0x608] ;  /* 0x00018200ff0e7b82 */ /* 0x000ea20000000800 */
[----:B------:R-:W-:-:S04]  /*6ac0*/  IMAD R8, R7, R24, RZ ;  /* 0x0000001807087224 */ /* 0x000fc800078e02ff */
[----:B------:R-:W-:-:S03]  /*6ad0*/  IMAD R7, R13, R25, R8 ;  /* 0x000000190d077224 */ /* 0x000fc600078e0208 */
[----:B------:R-:W3:Y:S01]  /*6ae0*/  LDC R26, c[0x0][0x658] ;  /* 0x00019600ff1a7b82 */ /* 0x000ee20000000800 */
[----:B------:R-:W-:Y:S01]  /*6af0*/  IMAD.IADD R7, R11, 0x1, R7 ;  /* 0x000000010b077824 */ /* 0x000fe200078e0207 */
[----:B0-----:R-:W-:Y:S01]  /*6b00*/  ISETP.NE.U32.AND P0, PT, R28, RZ, PT ;  /* 0x000000ff1c00720c */ /* 0x001fe20003f05070 */
[----:B------:R-:W-:-:S03]  /*6b10*/  IMAD.MOV.U32 R11, RZ, RZ, -0x1 ;  /* 0xffffffffff0b7424 */ /* 0x000fc600078e00ff */
        /* <DEDUP_REMOVED lines=8> */
[-C--:B---3--:R-:W-:Y:S02]  /*6ba0*/  SHF.L.U32 R10, R11, R26.reuse, RZ ;  /* 0x0000001a0b0a7219 */ /* 0x088fe400000006ff */
[--C-:B------:R-:W-:Y:S02]  /*6bb0*/  SHF.R.U64 R24, R22, R26, R7.reuse ;  /* 0x0000001a16187219 */ /* 0x100fe40000001207 */
[----:B------:R-:W-:Y:S02]  /*6bc0*/  LOP3.LUT R33, RZ, R10, RZ, 0x33, !PT ;  /* 0x0000000aff217212 */ /* 0x000fe400078e33ff */
[----:B------:R-:W-:Y:S01]  /*6bd0*/  SHF.R.U32.HI R11, RZ, R26, R7 ;  /* 0x0000001aff0b7219 */ /* 0x000fe20000011607 */
[----:B------:R-:W3:Y:S01]  /*6be0*/  LDC R30, c[0x0][0x610] ;  /* 0x00018400ff1e7b82 */ /* 0x000ee20000000800 */
[----:B------:R-:W-:Y:S01]  /*6bf0*/  IMAD.MOV.U32 R10, RZ, RZ, R24 ;  /* 0x000000ffff0a7224 */ /* 0x000fe200078e0018 */
[----:B------:R-:W-:Y:S06]  /*6c00*/  @!P0 BRA `(.L_x_165) ;  /* 0x0000000000288947 */ /* 0x000fec0003800000 */
        /* <DEDUP_REMOVED lines=10> */
.L_x_165:
[----:B------:R-:W-:Y:S02]  /*6cb0*/  ISETP.NE.AND P0, PT, R2, 0x1, PT ;  /* 0x000000010200780c */ /* 0x000fe40003f05270 */
[----:B-1----:R-:W-:Y:S01]  /*6cc0*/  SHF.R.U64 R8, R10, R8, R11 ;  /* 0x000000080a087219 */ /* 0x002fe2000000120b */
[----:B0-----:R-:W-:Y:S01]  /*6cd0*/  VIADD R11, R25, 0xffffffff ;  /* 0xffffffff190b7836 */ /* 0x001fe20000000000 */
[----:B------:R-:W-:Y:S02]  /*6ce0*/  SHF.L.U32 R31, R31, R26, RZ ;  /* 0x0000001a1f1f7219 */ /* 0x000fe400000006ff */
[----:B------:R-:W-:Y:S01]  /*6cf0*/  LOP3.LUT R5, R22, R33, RZ, 0xc0, !PT ;  /* 0x0000002116057212 */ /* 0x000fe200078ec0ff */
[----:B------:R-:W-:-:S04]  /*6d00*/  IMAD.MOV R7, RZ, RZ, -R8 ;  /* 0x000000ffff077224 */ /* 0x000fc800078e0a08 */
[----:B------:R-:W-:Y:S02]  /*6d10*/  IMAD R5, R31, R8, R5 ;  /* 0x000000081f057224 */ /* 0x000fe400078e0205 */
[----:B------:R-:W-:Y:S01]  /*6d20*/  @P0 IMAD R6, R9, R23, R4 ;  /* 0x0000001709060224 */ /* 0x000fe200078e0204 */
[----:B------:R-:W-:Y:S01]  /*6d30*/  LOP3.LUT R9, R20, R11, RZ, 0xc0, !PT ;  /* 0x0000000b14097212 */ /* 0x000fe200078ec0ff */
[----:B--2---:R-:W-:Y:S02]  /*6d40*/  IMAD R4, R7, R27, R24 ;  /* 0x0000001b07047224 */ /* 0x004fe400078e0218 */
[----:B---3--:R-:W-:Y:S02]  /*6d50*/  IMAD R6, R5, R30, R6 ;  /* 0x0000001e05067224 */ /* 0x008fe400078e0206 */
[----:B------:R-:W-:Y:S02]  /*6d60*/  IMAD R5, R4, R25, R9 ;  /* 0x0000001904057224 */ /* 0x000fe400078e0209 */
[----:B------:R-:W-:-:S02]  /*6d70*/  IMAD.MOV.U32 R8, RZ, RZ, 0x1 ;  /* 0x00000001ff087424 */ /* 0x000fc400078e00ff */
[----:B------:R-:W-:Y:S01]  /*6d80*/  IMAD.MOV.U32 R7, RZ, RZ, R21 ;  /* 0x000000ffff077224 */ /* 0x000fe200078e0015 */
[----:B------:R-:W-:Y:S02]  /*6d90*/  SEL R19, R5, R6, !P0 ;  /* 0x0000000605137207 */ /* 0x000fe40004000000 */
[----:B------:R-:W-:-:S07]  /*6da0*/  SEL R12, R6, R5, !P0 ;  /* 0x00000005060c7207 */ /* 0x000fce0004000000 */
.L_x_163:
[----:B------:R-:W-:-:S08]  /*6db0*/  NOP ;  /* 0x0000000000007918 */ /* 0x000fd00000000000 */
[----:B------:R-:W0:-:S00]  /*6dc0*/  USETMAXREG.DEALLOC.CTAPOOL 0x28 ;  /* 0x00000028000079c8 */ /* 0x000e0000080e0500 */
[----:B0-----:R-:W-:-:S13]  /*6dd0*/  ISETP.NE.AND P0, PT, R3, RZ, PT ;  /* 0x000000ff0300720c */ /* 0x001fda0003f05270 */
[----:B------:R-:W-:Y:S05]  /*6de0*/  @P0 EXIT ;  /* 0x000000000000094d */ /* 0x000fea0003800000 */
[----:B------:R-:W-:Y:S01]  /*6df0*/  LOP3.LUT P0, RZ, R8, 0xff, RZ, 0xc0, !PT ;  /* 0x000000ff08ff7812 */ /* 0x000fe2000780c0ff */
[----:B------:R-:W-:Y:S02]  /*6e00*/  IMAD.MOV.U32 R3, RZ, RZ, 0x1 ;  /* 0x00000001ff037424 */ /* 0x000fe400078e00ff */
[----:B------:R-:W-:-:S10]  /*6e10*/  IMAD.MOV.U32 R13, RZ, RZ, RZ ;  /* 0x000000ffff0d7224 */ /* 0x000fd400078e00ff */
[----:B------:R-:W-:Y:S05]  /*6e20*/  @!P0 BRA `(.L_x_166) ;  /* 0x0000000c00888947 */ /* 0x000fea0003800000 */
[----:B------:R-:W0:Y:S01]  /*6e30*/  LDC R3, c[0x0][0x28c] ;  /* 0x0000a300ff037b82 */ /* 0x000e220000000800 */
[----:B------:R-:W-:Y:S01]  /*6e40*/  UMOV UR7, 0x1 ;  /* 0x0000000100077882 */ /* 0x000fe20000000000 */
[----:B------:R-:W-:Y:S01]  /*6e50*/  ULDC UR14, c[0x0][0x658] ;  /* 0x00019600000e7ab9 */ /* 0x000fe20000000800 */
[----:B------:R-:W-:Y:S01]  /*6e60*/  UMOV UR6, 0xffffffff ;  /* 0xffffffff00067882 */ /* 0x000fe20000000000 */
[----:B------:R-:W-:Y:S01]  /*6e70*/  BSSY B0, `(.L_x_166) ;  /* 0x00000dd000007945 */ /* 0x000fe20003800000 */
[----:B------:R-:W-:Y:S01]  /*6e80*/  USHF.L.U32 UR6, UR6, UR14, URZ ;  /* 0x0000000e06067299 */ /* 0x000fe2000800063f */
[----:B------:R-:W-:Y:S01]  /*6e90*/  IMAD.MOV.U32 R11, RZ, RZ, 0x1 ;  /* 0x00000001ff0b7424 */ /* 0x000fe200078e00ff */
[----:B------:R-:W-:Y:S01]  /*6ea0*/  LOP3.LUT R10, R18, 0x2, RZ, 0xfc, !PT ;  /* 0x00000002120a7812 */ /* 0x000fe200078efcff */
[----:B------:R-:W1:Y:S01]  /*6eb0*/  S2UR UR5, SR_CgaCtaId ;  /* 0x00000000000579c3 */ /* 0x000e620000008800 */
[----:B------:R-:W-:Y:S01]  /*6ec0*/  IMAD.MOV.U32 R13, RZ, RZ, RZ ;  /* 0x000000ffff0d7224 */ /* 0x000fe200078e00ff */
[----:B------:R-:W-:Y:S01]  /*6ed0*/  ULDC UR13, c[0x0][0x600] ;  /* 0x00018000000d7ab9 */ /* 0x000fe20000000800 */
[----:B------:R-:W-:Y:S01]  /*6ee0*/  UMOV UR23, 0x5 ;  /* 0x0000000500177882 */ /* 0x000fe20000000000 */
[----:B------:R-:W-:-:S02]  /*6ef0*/  UIADD3 UR13, UR13, -0x1, URZ ;  /* 0xffffffff0d0d7890 */ /* 0x000fc4000fffe03f */
[----:B------:R-:W-:Y:S02]  /*6f00*/  USHF.L.U32 UR14, UR7, UR14, URZ ;  /* 0x0000000e070e7299 */ /* 0x000fe4000800063f */
[----:B------:R-:W-:Y:S01]  /*6f10*/  ULOP3.LUT UR21, URZ, UR6, URZ, 0x33, !UPT ;  /* 0x000000063f157292 */ /* 0x000fe2000f8e333f */
[----:B------:R-:W-:Y:S01]  /*6f20*/  ULDC.64 UR30, c[0x0][0x198] ;  /* 0x00006600001e7ab9 */ /* 0x000fe20000000a00 */
[----:B0-----:R-:W-:-:S05]  /*6f30*/  VIADD R3, R3, 0x3f ;  /* 0x0000003f03037836 */ /* 0x001fca0000000000 */
[----:B------:R-:W-:Y:S01]  /*6f40*/  SHF.R.S32.HI R4, RZ, 0x1f, R3 ;  /* 0x0000001fff047819 */ /* 0x000fe20000011403 */
[----:B-1----:R-:W-:-:S03]  /*6f50*/  ULOP3.LUT UR4, UR5, 0x1, URZ, 0xc0, !UPT ;  /* 0x0000000105047892 */ /* 0x002fc6000f8ec03f */
[----:B------:R-:W-:Y:S01]  /*6f60*/  LEA.HI R4, R4, R3, RZ, 0x6 ;  /* 0x0000000304047211 */ /* 0x000fe200078f30ff */
[----:B------:R-:W-:Y:S01]  /*6f70*/  USHF.R.U32.HI UR34, URZ, 0x1, UR5 ;  /* 0x000000013f227899 */ /* 0x000fe20008011605 */
[----:B------:R-:W-:Y:S01]  /*6f80*/  IMAD.MOV.U32 R3, RZ, RZ, 0x1 ;  /* 0x00000001ff037424 */ /* 0x000fe200078e00ff */
[----:B------:R-:W-:Y:S01]  /*6f90*/  USHF.L.U32 UR15, UR5, 0x6, URZ ;  /* 0x00000006050f7899 */ /* 0x000fe2000800063f */
[----:B------:R-:W-:Y:S01]  /*6fa0*/  SHF.R.S32.HI R8, RZ, 0x6, R4 ;  /* 0x00000006ff087819 */ /* 0x000fe20000011404 */
[----:B------:R-:W-:Y:S02]  /*6fb0*/  USHF.L.U32 UR35, UR5, 0xc, URZ ;  /* 0x0000000c05237899 */ /* 0x000fe4000800063f */
[----:B------:R-:W-:Y:S02]  /*6fc0*/  ULOP3.LUT UR5, UR5, 0xfffffffe, URZ, 0xc0, !UPT ;  /* 0xfffffffe05057892 */ /* 0x000fe4000f8ec03f */
[----:B------:R-:W-:Y:S01]  /*6fd0*/  UISETP.GT.U32.AND UP0, UPT, UR4, 0xffff, UPT ;  /* 0x0000ffff0400788c */ /* 0x000fe2000bf04070 */
[----:B------:R-:W-:Y:S01]  /*6fe0*/  VIADD R9, R8, 0x1 ;  /* 0x0000000108097836 */ /* 0x000fe20000000000 */
[----:B------:R-:W-:-:S02]  /*6ff0*/  USHF.L.U32 UR22, UR7, UR5, URZ ;  /* 0x0000000507167299 */ /* 0x000fc4000800063f */
[----:B------:R-:W-:Y:S02]  /*7000*/  ULOP3.LUT UR5, UR5, 0x1, URZ, 0xfc, !UPT ;  /* 0x0000000105057892 */ /* 0x000fe4000f8efc3f */
[----:B------:R-:W-:Y:S02]  /*7010*/  USEL UR4, UR4, 0xffff, !UP0 ;  /* 0x0000ffff04047887 */ /* 0x000fe4000c000000 */
[----:B------:R-:W-:Y:S02]  /*7020*/  USHF.L.U32 UR5, UR7, UR5, URZ ;  /* 0x0000000507057299 */ /* 0x000fe4000800063f */
[----:B------:R-:W-:Y:S02]  /*7030*/  ULOP3.LUT UR4, UR4, 0xffff, URZ, 0xc0, !UPT ;  /* 0x0000ffff04047892 */ /* 0x000fe4000f8ec03f */
[----:B------:R-:W-:Y:S02]  /*7040*/  USHF.L.U32 UR38, UR34, 0x5, URZ ;  /* 0x0000000522267899 */ /* 0x000fe4000800063f */
[----:B------:R-:W-:-:S02]  /*7050*/  ULOP3.LUT UR15, UR15, 0x40, URZ, 0xc0, !UPT ;  /* 0x000000400f0f7892 */ /* 0x000fc4000f8ec03f */
[----:B------:R-:W-:Y:S02]  /*7060*/  ULOP3.LUT UR22, UR22, UR5, URZ, 0xfc, !UPT ;  /* 0x0000000516167292 */ /* 0x000fe4000f8efc3f */
[----:B------:R-:W-:-:S12]  /*7070*/  USHF.L.U32 UR23, UR23, UR4, URZ ;  /* 0x0000000417177299 */ /* 0x000fd8000800063f */
.L_x_177:
[----:B------:R-:W-:-:S03]  /*7080*/  UMOV UR4, 0xffffffff ;  /* 0xffffffff00047882 */ /* 0x000fc60000000000 */
[----:B------:R-:W-:Y:S05]  /*7090*/  BRA.DIV UR4, `(.L_x_167) ;  /* 0x00000012041c7947 */ /* 0x000fea000b800000 */
[----:B------:R-:W-:-:S13]  /*70a0*/  ELECT P6, URZ, PT ;  /* 0x00000000003f782f */ /* 0x000fda00038c0000 */
.L_x_190:
[----:B------:R-:W-:Y:S04]  /*70b0*/  BSSY B1, `(.L_x_168) ;  /* 0x0000046000017945 */ /* 0x000fe80003800000 */
[----:B------:R-:W-:Y:S05]  /*70c0*/  @!P6 BRA `(.L_x_169) ;  /* 0x000000040010e947 */ /* 0x000fea0003800000 */
[----:B------:R-:W0:Y:S02]  /*70d0*/  LDC R4, c[0x0][0x28c] ;  /* 0x0000a300ff047b82 */ /* 0x000e240000000800 */
[----:B0-----:R-:W-:-:S13]  /*70e0*/  ISETP.GE.AND P0, PT, R4, 0x1, PT ;  /* 0x000000010400780c */ /* 0x001fda0003f06270 */
[----:B------:R-:W-:Y:S05]  /*70f0*/  @!P0 BRA `(.L_x_169) ;  /* 0x0000000400048947 */ /* 0x000fea0003800000 */
[----:B------:R-:W-:Y:S01]  /*7100*/  IMAD.SHL.U32 R15, R12, 0x80, RZ ;  /* 0x000000800c0f7824 */ /* 0x000fe200078e00ff */
[----:B------:R-:W-:Y:S01]  /*7110*/  LEA R19, R19, UR15, 0x7 ;  /* 0x0000000f13137c11 */ /* 0x000fe2000f8e38ff */
[----:B------:R-:W-:Y:S02]  /*7120*/  IMAD.MOV.U32 R20, RZ, RZ, RZ ;  /* 0x000000ffff147224 */ /* 0x000fe400078e00ff */
[----:B------:R-:W-:Y:S02]  /*7130*/  IMAD.U32 R22, RZ, RZ, UR38 ;  /* 0x00000026ff167e24 */ /* 0x000fe4000f8e00ff */
[----:B------:R-:W-:Y:S02]  /*7140*/  IMAD.MOV.U32 R4, RZ, RZ, R9 ;  /* 0x000000ffff047224 */ /* 0x000fe400078e0009 */
[----:B------:R-:W-:Y:S02]  /*7150*/  IMAD.MOV.U32 R5, RZ, RZ, R3 ;  /* 0x000000ffff057224 */ /* 0x000fe400078e0003 */
[----:B------:R-:W-:-:S02]  /*7160*/  IMAD.MOV.U32 R6, RZ, RZ, R13 ;  /* 0x000000ffff067224 */ /* 0x000fc400078e000d */
[----:B------:R-:W-:-:S07]  /*7170*/  VIADD R24, R15, 0x40 ;  /* 0x000000400f187836 */ /* 0x000fce0000000000 */
.L_x_172:
[----:B------:R-:W0:Y:S01]  /*7180*/  S2R R21, SR_CgaCtaId ;  /* 0x0000000000157919 */ /* 0x000e220000008800 */
[----:B------:R-:W-:Y:S02]  /*7190*/  MOV R12, 0x400 ;  /* 0x00000400000c7802 */ /* 0x000fe40000000f00 */
[----:B------:R-:W-:-:S13]  /*71a0*/  ISETP.NE.AND P1, PT, R0, RZ, PT ;  /* 0x000000ff0000720c */ /* 0x000fda0003f25270 */
[----:B------:R-:W1:Y:S01]  /*71b0*/  @!P1 LDC R14, c[0x0][0x500] ;  /* 0x00014000ff0e9b82 */ /* 0x000e620000000800 */
[----:B0-----:R-:W-:Y:S02]  /*71c0*/  LEA R23, R21, R12, 0x18 ;  /* 0x0000000c15177211 */ /* 0x001fe400078ec0ff */
[----:B------:R-:W-:-:S03]  /*71d0*/  SHF.L.U32 R12, R5, 0x1f, RZ ;  /* 0x0000001f050c7819 */ /* 0x000fc600000006ff */
[----:B------:R-:W-:-:S04]  /*71e0*/  IMAD R21, R6, 0x8, R23 ;  /* 0x0000000806157824 */ /* 0x000fc800078e0217 */
[----:B------:R-:W0:Y:S02]  /*71f0*/  SYNCS.PHASECHK.TRANS64.TRYWAIT P0, [R21+URZ+0x30], R12 ;  /* 0x0000300c150075a7 */ /* 0x000e24000800017f */
[----:B01----:R-:W-:Y:S05]  /*7200*/  @!P0 BRA `(.L_x_170) ;  /* 0x0000000c00e08947 */ /* 0x003fea0003800000 */
.L_x_191:
[----:B0-----:R-:W-:Y:S01]  /*7210*/  PRMT R12, R10, 0x9910, RZ ;  /* 0x000099100a0c7816 */ /* 0x001fe200000000ff */
[----:B------:R0:W-:Y:S03]  /*7220*/  @!P1 SYNCS.ARRIVE.TRANS64 RZ, [R21+URZ], R14 ;  /* 0x0000000e15ff99a7 */ /* 0x0001e6000800003f */
[----:B------:R-:W-:-:S13]  /*7230*/  ISETP.NE.AND P0, PT, R12, 0x2, PT ;  /* 0x000000020c00780c */ /* 0x000fda0003f05270 */
[----:B0-----:R-:W-:Y:S05]  /*7240*/  @P0 BRA `(.L_x_171) ;  /* 0x0000000000040947 */ /* 0x001fea0003800000 */
[----:B------:R-:W-:Y:S01]  /*7250*/  BPT.TRAP 0x1 ;  /* 0x000000040000795c */ /* 0x000fe20000300000 */
.L_x_171:
[----:B------:R-:W-:Y:S01]  /*7260*/  R2UR UR8, R6 ;  /* 0x00000000060872ca */ /* 0x000fe200000e0000 */
[----:B------:R-:W-:Y:S01]  /*7270*/  UIADD3 UR6, UP0, UR30, 0xf0, URZ ;  /* 0x000000f01e067890 */ /* 0x000fe2000ff1e03f */
[----:B------:R-:W-:Y:S01]  /*7280*/  R2UR UR12, R23 ;  /* 0x00000000170c72ca */ /* 0x000fe200000e0000 */
[----:B------:R-:W-:Y:S01]  /*7290*/  UPRMT UR29, URZ, 0x5410, UR23 ;  /* 0x000054103f1d7896 */ /* 0x000fe20008000017 */
[----:B------:R-:W-:Y:S01]  /*72a0*/  R2UR UR25, R21 ;  /* 0x00000000151972ca */ /* 0x000fe200000e0000 */
[----:B------:R-:W-:Y:S01]  /*72b0*/  UIADD3.X UR7, URZ, UR31, URZ, UP0, !UPT ;  /* 0x0000001f3f077290 */ /* 0x000fe200087fe43f */
[----:B------:R-:W-:Y:S01]  /*72c0*/  R2UR UR27, R22 ;  /* 0x00000000161b72ca */ /* 0x000fe200000e0000 */
[----:B------:R-:W-:Y:S01]  /*72d0*/  VIADD R4, R4, 0xffffffff ;  /* 0xffffffff04047836 */ /* 0x000fe20000000000 */
[----:B------:R-:W-:Y:S01]  /*72e0*/  R2UR UR28, R7 ;  /* 0x00000000071c72ca */ /* 0x000fe200000e0000 */
[----:B------:R-:W-:Y:S01]  /*72f0*/  UMOV UR4, 0x0 ;  /* 0x0000000000047882 */ /* 0x000fe20000000000 */
[----:B------:R-:W-:Y:S01]  /*7300*/  R2UR UR26, R15 ;  /* 0x000000000f1a72ca */ /* 0x000fe200000e0000 */
[----:B------:R-:W-:Y:S01]  /*7310*/  UMOV UR5, 0x10000000 ;  /* 0x1000000000057882 */ /* 0x000fe20000000000 */
[----:B------:R-:W-:Y:S01]  /*7320*/  R2UR UR18, R24 ;  /* 0x00000000181272ca */ /* 0x000fe200000e0000 */
[----:B------:R-:W-:Y:S01]  /*7330*/  USHF.L.U32 UR8, UR8, 0xd, URZ ;  /* 0x0000000d08087899 */ /* 0x000fe2000800063f */
[----:B------:R-:W-:Y:S01]  /*7340*/  R2UR UR10, R20 ;  /* 0x00000000140a72ca */ /* 0x000fe200000e0000 */
[----:B------:R-:W-:Y:S01]  /*7350*/  UIADD3 UR32, UP1, UR30, 0x1f0, URZ ;  /* 0x000001f01e207890 */ /* 0x000fe2000ff3e03f */
[----:B------:R-:W-:Y:S01]  /*7360*/  R2UR UR11, R19 ;  /* 0x00000000130b72ca */ /* 0x000fe200000e0000 */
[----:B------:R-:W-:Y:S01]  /*7370*/  ULEA UR9, UR34, UR8, 0xb ;  /* 0x0000000822097291 */ /* 0x000fe2000f8e583f */
[----:B------:R-:W-:Y:S01]  /*7380*/  ISETP.GT.AND P1, PT, R4, 0x1, PT ;  /* 0x000000010400780c */ /* 0x000fe20003f24270 */
[----:B------:R-:W-:Y:S01]  /*7390*/  ULOP3.LUT UR8, UR8, 0x1000, UR35, 0xf8, !UPT ;  /* 0x0000100008087892 */ /* 0x000fe2000f8ef823 */
[----:B------:R-:W-:Y:S01]  /*73a0*/  VIADD R6, R6, 0x1 ;  /* 0x0000000106067836 */ /* 0x000fe20000000000 */
[----:B------:R-:W-:Y:S01]  /*73b0*/  ULEA UR9, UR9, UR12, 0x1 ;  /* 0x0000000c09097291 */ /* 0x000fe2000f8e083f */
[----:B------:R-:W-:Y:S01]  /*73c0*/  VIADD R20, R20, 0x40 ;  /* 0x0000004014147836 */ /* 0x000fe20000000000 */
[----:B------:R-:W-:Y:S01]  /*73d0*/  ULEA UR8, UR8, UR12, 0x1 ;  /* 0x0000000c08087291 */ /* 0x000fe2000f8e083f */
[----:B------:R-:W-:Y:S01]  /*73e0*/  VIADD R22, R22, 0x40 ;  /* 0x0000004016167836 */ /* 0x000fe20000000000 */
[----:B------:R-:W-:Y:S01]  /*73f0*/  UIADD3 UR24, UR9, 0x180, URZ ;  /* 0x0000018009187890 */ /* 0x000fe2000fffe03f */
[----:B------:R-:W-:Y:S01]  /*7400*/  ISETP.NE.AND P0, PT, R6, 0x6, PT ;  /* 0x000000060600780c */ /* 0x000fe20003f05270 */
[----:B------:R-:W-:Y:S01]  /*7410*/  UIADD3 UR16, UR9, 0x2180, URZ ;  /* 0x0000218009107890 */ /* 0x000fe2000fffe03f */
[----:B------:R-:W-:Y:S01]  /*7420*/  UMOV UR17, UR25 ;  /* 0x0000001900117c82 */ /* 0x000fe20008000000 */
[----:B------:R-:W-:Y:S01]  /*7430*/  UMOV UR19, UR27 ;  /* 0x0000001b00137c82 */ /* 0x000fe20008000000 */
[----:B------:R-:W-:Y:S01]  /*7440*/  UMOV UR20, UR28 ;  /* 0x0000001c00147c82 */ /* 0x000fe20008000000 */
[----:B------:R-:W-:Y:S01]  /*7450*/  UIADD3.X UR33, URZ, UR31, URZ, UP1, !UPT ;  /* 0x0000001f3f217290 */ /* 0x000fe20008ffe43f */
[----:B------:R-:W-:-:S02]  /*7460*/  SEL R12, RZ, 0x1, P0 ;  /* 0x00000001ff0c7807 */ /* 0x000fc40000000000 */
[----:B------:R-:W-:Y:S01]  /*7470*/  UTMALDG.3D.MULTICAST [UR24], [UR6], UR29, desc[UR4] ;  /* 0x00000418060073b4 */ /* 0x000fe2000801181d */
[----:B------:R-:W-:Y:S01]  /*7480*/  UIADD3 UR8, UR8, 0x18180, URZ ;  /* 0x0001818008087890 */ /* 0x000fe2000fffe03f */
[----:B------:R-:W-:Y:S01]  /*7490*/  SEL R6, R6, RZ, P0 ;  /* 0x000000ff06067207 */ /* 0x000fe20000000000 */
[----:B------:R-:W-:Y:S01]  /*74a0*/  UMOV UR9, UR25 ;  /* 0x0000001900097c82 */ /* 0x000fe20008000000 */
[----:B------:R-:W-:Y:S01]  /*74b0*/  UMOV UR12, UR28 ;  /* 0x0000001c000c7c82 */ /* 0x000fe20008000000 */
[----:B------:R-:W-:Y:S01]  /*74c0*/  LOP3.LUT R5, R5, R12, RZ, 0x3c, !PT ;  /* 0x0000000c05057212 */ /* 0x000fe200078e3cff */
[----:B------:R0:W-:Y:S02]  /*74d0*/  UTMALDG.3D.MULTICAST [UR16], [UR6], UR29, desc[UR4] ;  /* 0x00000410060073b4 */ /* 0x0001e4000801181d */
[----:B0-----:R-:W-:-:S09]  /*74e0*/  UPRMT UR6, URZ, 0x5410, UR22 ;  /* 0x000054103f067896 */ /* 0x001fd20008000016 */
[----:B------:R0:W-:Y:S02]  /*74f0*/  UTMALDG.3D.MULTICAST [UR8], [UR32], UR6, desc[UR4] ;  /* 0x00000408200073b4 */ /* 0x0001e40008011806 */
[----:B0-----:R-:W-:Y:S05]  /*7500*/  @P1 BRA `(.L_x_172) ;  /* 0xfffffffc001c1947 */ /* 0x001fea000383ffff */
.L_x_169:
[----:B------:R-:W-:Y:S05]  /*7510*/  BSYNC B1 ;  /* 0x0000000000017941 */ /* 0x000fea0003800000 */
.L_x_168:
[----:B------:R-:W-:Y:S01]  /*7520*/  LOP3.LUT P1, RZ, R11, 0xff, RZ, 0xc0, !PT ;  /* 0x000000ff0bff7812 */ /* 0x000fe2000782c0ff */
[C---:B------:R-:W-:Y:S01]  /*7530*/  IMAD.IADD R13, R8.reuse, 0x1, R13 ;  /* 0x00000001080d7824 */ /* 0x040fe200078e020d */
[----:B------:R-:W-:Y:S01]  /*7540*/  ULDC.64 UR4, c[0x0][0x650] ;  /* 0x0001940000047ab9 */ /* 0x000fe20000000a00 */
[C---:B------:R-:W-:Y:S01]  /*7550*/  ISETP.GE.U32.AND P2, PT, R8.reuse, 0x6, PT ;  /* 0x000000060800780c */ /* 0x040fe20003f46070 */
[----:B------:R-:W-:Y:S01]  /*7560*/  BSSY B1, `(.L_x_173) ;  /* 0x000006b000017945 */ /* 0x000fe20003800000 */
[----:B------:R-:W-:Y:S01]  /*7570*/  IMAD.MOV.U32 R12, RZ, RZ, -0x1 ;  /* 0xffffffffff0c7424 */ /* 0x000fe200078e00ff */
[----:B------:R-:W-:Y:S01]  /*7580*/  ISETP.GT.U32.AND P0, PT, R13, 0x5, PT ;  /* 0x000000050d00780c */ /* 0x000fe20003f04070 */
[----:B------:R-:W-:Y:S01]  /*7590*/  IMAD.MOV.U32 R19, RZ, RZ, -0x1 ;  /* 0xffffffffff137424 */ /* 0x000fe200078e00ff */
[----:B------:R-:W-:Y:S01]  /*75a0*/  PRMT R11, RZ, 0x7610, R11 ;  /* 0x00007610ff0b7816 */ /* 0x000fe2000000000b */
[----:B------:R-:W-:Y:S01]  /*75b0*/  IMAD.MOV.U32 R7, RZ, RZ, -0x1 ;  /* 0xffffffffff077424 */ /* 0x000fe200078e00ff */
[----:B------:R-:W-:-:S03]  /*75c0*/  ISETP.LT.U32.AND P0, PT, R8, 0x6, P0 ;  /* 0x000000060800780c */ /* 0x000fc60000701070 */
[----:B------:R-:W0:Y:S01]  /*75d0*/  @P1 S2R R5, SR_CgaCtaId ;  /* 0x0000000000051919 */ /* 0x000e220000008800 */
[----:B------:R-:W-:-:S04]  /*75e0*/  @P1 MOV R4, 0x400 ;  /* 0x0000040000041802 */ /* 0x000fc80000000f00 */
[----:B0-----:R-:W-:Y:S01]  /*75f0*/  @P1 LEA R6, R5, R4, 0x18 ;  /* 0x0000000405061211 */ /* 0x001fe200078ec0ff */
[----:B------:R-:W-:Y:S01]  /*7600*/  IMAD.WIDE.U32 R4, R13, -0x55555555, RZ ;  /* 0xaaaaaaab0d047825 */ /* 0x000fe200078e00ff */
[----:B------:R-:W-:Y:S02]  /*7610*/  SEL R4, RZ, 0x1, !P0 ;  /* 0x00000001ff047807 */ /* 0x000fe40004000000 */
[----:B------:R0:W-:Y:S01]  /*7620*/  @P1 SYNCS.ARRIVE.TRANS64.A1T0 RZ, [R6+URZ+0x78], RZ ;  /* 0x000078ff06ff19a7 */ /* 0x0001e2000810003f */
[----:B------:R-:W-:Y:S02]  /*7630*/  IADD3 R16, P1, R16, UR36, RZ ;  /* 0x0000002410107c10 */ /* 0x000fe4000ff3e0ff */
[----:B------:R-:W-:Y:S02]  /*7640*/  LOP3.LUT R3, R3, R4, RZ, 0x3c, !PT ;  /* 0x0000000403037212 */ /* 0x000fe400078e3cff */
[----:B------:R-:W-:Y:S02]  /*7650*/  IADD3.X R17, R17, UR42, RZ, P1, !PT ;  /* 0x0000002a11117c10 */ /* 0x000fe40008ffe4ff */
[----:B------:R-:W-:-:S02]  /*7660*/  ISETP.GE.U32.AND P0, PT, R16, UR4, PT ;  /* 0x0000000410007c0c */ /* 0x000fc4000bf06070 */
[----:B0-----:R-:W-:Y:S02]  /*7670*/  SHF.R.U32.HI R6, RZ, 0x2, R5 ;  /* 0x00000002ff067819 */ /* 0x001fe40000011605 */
[----:B------:R-:W-:Y:S02]  /*7680*/  ISETP.GE.U32.AND.EX P0, PT, R17, UR5, PT, P0 ;  /* 0x0000000511007c0c */ /* 0x000fe4000bf06100 */
[----:B------:R-:W-:Y:S01]  /*7690*/  @P2 LOP3.LUT R3, R3, 0x1, R6, 0x78, !PT ;  /* 0x0000000103032812 */ /* 0x000fe200078e7806 */
[----:B------:R-:W-:Y:S01]  /*76a0*/  IMAD R13, R6, -0x6, R13 ;  /* 0xfffffffa060d7824 */ /* 0x000fe200078e020d */
[----:B------:R-:W-:-:S09]  /*76b0*/  PRMT R4, RZ, 0x7610, R4 ;  /* 0x00007610ff047816 */ /* 0x000fd20000000004 */
[----:B------:R-:W-:Y:S05]  /*76c0*/  @P0 BRA `(.L_x_174) ;  /* 0x0000000400500947 */ /* 0x000fea0003800000 */
[----:B------:R-:W0:Y:S01]  /*76d0*/  S2R R15, SR_CTAID.X ;  /* 0x00000000000f7919 */ /* 0x000e220000002500 */
[----:B------:R-:W-:Y:S01]  /*76e0*/  ULDC.64 UR4, c[0x0][0x628] ;  /* 0x00018a0000047ab9 */ /* 0x000fe20000000a00 */
[----:B------:R-:W1:Y:S01]  /*76f0*/  LDC R20, c[0x0][0x144] ;  /* 0x00005100ff147b82 */ /* 0x000e620000000800 */
[----:B------:R-:W-:Y:S01]  /*7700*/  ISETP.NE.U32.AND P0, PT, RZ, UR4, PT ;  /* 0x00000004ff007c0c */ /* 0x000fe2000bf05070 */
[----:B------:R-:W2:Y:S01]  /*7710*/  S2R R12, SR_CTAID.Y ;  /* 0x00000000000c7919 */ /* 0x000ea20000002600 */
[----:B------:R-:W-:Y:S01]  /*7720*/  ULDC UR6, c[0x0][0x150] ;  /* 0x0000540000067ab9 */ /* 0x000fe20000000800 */
[----:B------:R-:W-:Y:S01]  /*7730*/  ULDC UR7, c[0x0][0x630] ;  /* 0x00018c0000077ab9 */ /* 0x000fe20000000800 */
[----:B------:R-:W-:Y:S01]  /*7740*/  ISETP.NE.AND.EX P0, PT, RZ, UR5, PT, P0 ;  /* 0x00000005ff007c0c */ /* 0x000fe2000bf05300 */
[----:B------:R-:W-:Y:S01]  /*7750*/  IMAD.MOV.U32 R4, RZ, RZ, R16 ;  /* 0x000000ffff047224 */ /* 0x000fe200078e0010 */
[----:B0-----:R-:W-:-:S05]  /*7760*/  I2FP.F32.U32 R5, R15 ;  /* 0x0000000f00057245 */ /* 0x001fca0000201000 */
[----:B------:R-:W-:Y:S01]  /*7770*/  FMUL R21, R5, UR6 ;  /* 0x0000000605157c20 */ /* 0x000fe20008400000 */
[----:B------:R-:W-:-:S05]  /*7780*/  IMAD.MOV.U32 R5, RZ, RZ, R17 ;  /* 0x000000ffff057224 */ /* 0x000fca00078e0011 */
[----:B--2---:R-:W-:Y:S05]  /*7790*/  @!P0 BRA `(.L_x_175) ;  /* 0x0000000000288947 */ /* 0x004fea0003800000 */
[----:B------:R-:W-:Y:S02]  /*77a0*/  ULDC UR6, c[0x0][0x634] ;  /* 0x00018d0000067ab9 */ /* 0x000fe40000000800 */
[----:B------:R-:W-:-:S05]  /*77b0*/  IADD3 R5, P0, R16, UR6, RZ ;  /* 0x0000000610057c10 */ /* 0x000fca000ff1e0ff */
[----:B------:R-:W-:-:S04]  /*77c0*/  IMAD.X R19, RZ, RZ, R17, P0 ;  /* 0x000000ffff137224 */ /* 0x000fc800000e0611 */
[----:B------:R-:W-:-:S04]  /*77d0*/  IMAD.WIDE.U32 R6, R19, UR4, RZ ;  /* 0x0000000413067c25 */ /* 0x000fc8000f8e00ff */
[----:B------:R-:W-:-:S04]  /*77e0*/  IMAD.WIDE.U32 R6, P0, R5, UR5, R6 ;  /* 0x0000000505067c25 */ /* 0x000fc8000f800006 */
[----:B------:R-:W-:-:S04]  /*77f0*/  IMAD.WIDE.U32 R4, R5, UR4, RZ ;  /* 0x0000000405047c25 */ /* 0x000fc8000f8e00ff */
[----:B------:R-:W-:Y:S01]  /*7800*/  IMAD.MOV.U32 R4, RZ, RZ, R7 ;  /* 0x000000ffff047224 */ /* 0x000fe200078e0007 */
[----:B------:R-:W-:Y:S01]  /*7810*/  IADD3 RZ, P1, R5, R6, RZ ;  /* 0x0000000605ff7210 */ /* 0x000fe20007f3e0ff */
[----:B------:R-:W-:-:S04]  /*7820*/  IMAD.X R5, RZ, RZ, RZ, P0 ;  /* 0x000000ffff057224 */ /* 0x000fc800000e06ff */
[----:B------:R-:W-:-:S08]  /*7830*/  IMAD.WIDE.U32.X R4, R19, UR5, R4, P1 ;  /* 0x0000000513047c25 */ /* 0x000fd000088e0404 */
.L_x_175:
[--C-:B------:R-:W-:Y:S01]  /*7840*/  SHF.R.U64 R14, R4, UR7, R5.reuse ;  /* 0x00000007040e7c19 */ /* 0x100fe20008001205 */
[----:B------:R-:W0:Y:S01]  /*7850*/  F2I.U32.TRUNC.NTZ R21, R21 ;  /* 0x0000001500157305 */ /* 0x000e22000020f000 */
[----:B------:R-:W-:Y:S01]  /*7860*/  SHF.R.U32.HI R4, RZ, UR7, R5 ;  /* 0x00000007ff047c19 */ /* 0x000fe20008011605 */
[----:B------:R-:W-:Y:S01]  /*7870*/  ULDC.64 UR4, c[0x0][0x620] ;  /* 0x0001880000047ab9 */ /* 0x000fe20000000a00 */
[----:B------:R-:W-:Y:S01]  /*7880*/  IADD3 R7, P0, RZ, -R14, RZ ;  /* 0x8000000eff077210 */ /* 0x000fe20007f1e0ff */
[----:B------:R-:W-:-:S04]  /*7890*/  ULDC.64 UR6, c[0x0][0x640] ;  /* 0x0001900000067ab9 */ /* 0x000fc80000000a00 */
[----:B------:R-:W-:Y:S01]  /*78a0*/  IMAD.X R4, RZ, RZ, ~R4, P0 ;  /* 0x000000ffff047224 */ /* 0x000fe200000e0e04 */
[----:B------:R-:W-:-:S03]  /*78b0*/  ISETP.NE.U32.AND P0, PT, RZ, UR6, PT ;  /* 0x00000006ff007c0c */ /* 0x000fc6000bf05070 */
[----:B------:R-:W-:Y:S01]  /*78c0*/  IMAD R6, R4, UR4, RZ ;  /* 0x0000000404067c24 */ /* 0x000fe2000f8e02ff */
[----:B------:R-:W-:Y:S01]  /*78d0*/  ISETP.NE.AND.EX P0, PT, RZ, UR7, PT, P0 ;  /* 0x00000007ff007c0c */ /* 0x000fe2000bf05300 */
[----:B------:R-:W-:Y:S01]  /*78e0*/  IMAD.WIDE.U32 R4, R7, UR4, R16 ;  /* 0x0000000407047c25 */ /* 0x000fe2000f8e0010 */
[----:B------:R-:W-:-:S03]  /*78f0*/  ULDC UR4, c[0x0][0x618] ;  /* 0x0001860000047ab9 */ /* 0x000fc60000000800 */
[----:B------:R-:W-:Y:S01]  /*7900*/  IMAD R7, R7, UR5, R6 ;  /* 0x0000000507077c24 */ /* 0x000fe2000f8e0206 */
[----:B------:R-:W-:Y:S01]  /*7910*/  ULDC UR5, c[0x0][0x154] ;  /* 0x0000550000057ab9 */ /* 0x000fe20000000800 */
[----:B0-----:R-:W-:Y:S02]  /*7920*/  IMAD.MOV R6, RZ, RZ, -R21 ;  /* 0x000000ffff067224 */ /* 0x001fe400078e0a15 */
[----:B------:R-:W0:Y:S01]  /*7930*/  LDC R21, c[0x0][0x148] ;  /* 0x00005200ff157b82 */ /* 0x000e220000000800 */
[----:B------:R-:W-:Y:S02]  /*7940*/  IMAD.IADD R5, R5, 0x1, R7 ;  /* 0x0000000105057824 */ /* 0x000fe400078e0207 */
[----:B-1----:R-:W-:Y:S01]  /*7950*/  IMAD R15, R20, R6, R15 ;  /* 0x00000006140f7224 */ /* 0x002fe200078e020f */
[----:B------:R-:W-:Y:S02]  /*7960*/  I2FP.F32.U32 R6, R12 ;  /* 0x0000000c00067245 */ /* 0x000fe40000201000 */
[----:B------:R-:W-:-:S02]  /*7970*/  SHF.R.U64 R19, R4, UR4, R5 ;  /* 0x0000000404137c19 */ /* 0x000fc40008001205 */
[----:B------:R-:W-:Y:S01]  /*7980*/  SHF.R.U32.HI R4, RZ, UR4, R5 ;  /* 0x00000004ff047c19 */ /* 0x000fe20008011605 */
[----:B------:R-:W-:Y:S01]  /*7990*/  FMUL R6, R6, UR5 ;  /* 0x0000000506067c20 */ /* 0x000fe20008400000 */
[----:B------:R-:W-:Y:S02]  /*79a0*/  ULDC UR4, c[0x0][0x608] ;  /* 0x0001820000047ab9 */ /* 0x000fe40000000800 */
[--C-:B------:R-:W-:Y:S01]  /*79b0*/  SHF.R.U64 R22, R19, UR4, R4.reuse ;  /* 0x0000000413167c19 */ /* 0x100fe20008001204 */
[----:B------:R1:W2:Y:S01]  /*79c0*/  F2I.U32.TRUNC.NTZ R24, R6 ;  /* 0x0000000600187305 */ /* 0x0002a2000020f000 */
[----:B------:R-:W-:Y:S01]  /*79d0*/  SHF.R.U32.HI R5, RZ, UR4, R4 ;  /* 0x00000004ff057c19 */ /* 0x000fe20008011604 */
[----:B------:R-:W-:-:S03]  /*79e0*/  ULDC UR4, c[0x0][0x658] ;  /* 0x0001960000047ab9 */ /* 0x000fc60000000800 */
[--C-:B------:R-:W-:Y:S02]  /*79f0*/  SHF.R.U64 R20, R22, UR4, R5.reuse ;  /* 0x0000000416147c19 */ /* 0x100fe40008001205 */
[----:B------:R-:W-:-:S03]  /*7a00*/  SHF.R.U32.HI R23, RZ, UR4, R5 ;  /* 0x00000004ff177c19 */ /* 0x000fc60008011605 */
[----:B------:R-:W-:Y:S02]  /*7a10*/  IMAD.MOV.U32 R4, RZ, RZ, R20 ;  /* 0x000000ffff047224 */ /* 0x000fe400078e0014 */
[----:B------:R-:W-:Y:S01]  /*7a20*/  IMAD.MOV.U32 R5, RZ, RZ, R23 ;  /* 0x000000ffff057224 */ /* 0x000fe200078e0017 */
[----:B-1----:R-:W-:Y:S06]  /*7a30*/  @!P0 BRA `(.L_x_176) ;  /* 0x0000000000288947 */ /* 0x002fec0003800000 */
        /* <DEDUP_REMOVED lines=10> */
.L_x_176:
[----:B------:R-:W-:Y:S01]  /*7ae0*/  ISETP.NE.AND P0, PT, R2, 0x1, PT ;  /* 0x000000010200780c */ /* 0x000fe20003f05270 */
[----:B------:R-:W-:Y:S01]  /*7af0*/  ULDC UR4, c[0x0][0x648] ;  /* 0x0001920000047ab9 */ /* 0x000fe20000000800 */
[----:B------:R-:W-:Y:S01]  /*7b00*/  LOP3.LUT R22, R22, UR21, RZ, 0xc0, !PT ;  /* 0x0000001516167c12 */ /* 0x000fe2000f8ec0ff */
[----:B--2---:R-:W-:Y:S01]  /*7b10*/  IMAD.MOV R24, RZ, RZ, -R24 ;  /* 0x000000ffff187224 */ /* 0x004fe200078e0a18 */
[----:B------:R-:W-:Y:S01]  /*7b20*/  SHF.R.U64 R5, R4, UR4, R5 ;  /* 0x0000000404057c19 */ /* 0x000fe20008001205 */
[----:B------:R-:W-:Y:S01]  /*7b30*/  ULDC UR4, c[0x0][0x638] ;  /* 0x00018e0000047ab9 */ /* 0x000fe20000000800 */
[----:B------:R-:W-:Y:S01]  /*7b40*/  LOP3.LUT R19, R19, UR13, RZ, 0xc0, !PT ;  /* 0x0000000d13137c12 */ /* 0x000fe2000f8ec0ff */
[----:B------:R-:W-:Y:S01]  /*7b50*/  ULDC UR5, c[0x0][0x610] ;  /* 0x0001840000057ab9 */ /* 0x000fe20000000800 */
[----:B------:R-:W-:Y:S02]  /*7b60*/  IMAD.MOV.U32 R4, RZ, RZ, 0x1 ;  /* 0x00000001ff047424 */ /* 0x000fe400078e00ff */
[----:B------:R-:W-:-:S02]  /*7b70*/  IMAD.MOV R7, RZ, RZ, -R5 ;  /* 0x000000ffff077224 */ /* 0x000fc400078e0a05 */
[----:B------:R-:W-:Y:S02]  /*7b80*/  IMAD R22, R5, UR14, R22 ;  /* 0x0000000e05167c24 */ /* 0x000fe4000f8e0216 */
[----:B0-----:R-:W-:Y:S02]  /*7b90*/  @P0 IMAD R15, R21, R24, R12 ;  /* 0x00000018150f0224 */ /* 0x001fe400078e020c */
[----:B------:R-:W-:Y:S01]  /*7ba0*/  IMAD R20, R7, UR4, R20 ;  /* 0x0000000407147c24 */ /* 0x000fe2000f8e0214 */
[----:B------:R-:W-:Y:S01]  /*7bb0*/  ULDC UR4, c[0x0][0x600] ;  /* 0x0001800000047ab9 */ /* 0x000fe20000000800 */
[----:B------:R-:W-:Y:S02]  /*7bc0*/  IMAD R15, R22, UR5, R15 ;  /* 0x00000005160f7c24 */ /* 0x000fe4000f8e020f */
[----:B------:R-:W-:Y:S02]  /*7bd0*/  IMAD R20, R20, UR4, R19 ;  /* 0x0000000414147c24 */ /* 0x000fe4000f8e0213 */
[----:B------:R-:W-:-:S03]  /*7be0*/  IMAD.MOV.U32 R7, RZ, RZ, R14 ;  /* 0x000000ffff077224 */ /* 0x000fc600078e000e */
[----:B------:R-:W-:Y:S02]  /*7bf0*/  SEL R19, R20, R15, !P0 ;  /* 0x0000000f14137207 */ /* 0x000fe40004000000 */
[----:B------:R-:W-:-:S07]  /*7c00*/  SEL R12, R15, R20, !P0 ;  /* 0x000000140f0c7207 */ /* 0x000fce0004000000 */
.L_x_174:
[----:B------:R-:W-:Y:S05]  /*7c10*/  BSYNC B1 ;  /* 0x0000000000017941 */ /* 0x000fea0003800000 */
.L_x_173:
[----:B------:R-:W-:-:S13]  /*7c20*/  LOP3.LUT P0, RZ, R4, 0xff, RZ, 0xc0, !PT ;  /* 0x000000ff04ff7812 */ /* 0x000fda000780c0ff */
[----:B------:R-:W-:Y:S05]  /*7c30*/  @P0 BRA `(.L_x_177) ;  /* 0xfffffff400100947 */ /* 0x000fea000383ffff */
[----:B------:R-:W-:Y:S05]  /*7c40*/  BSYNC B0 ;  /* 0x0000000000007941 */ /* 0x000fea0003800000 */
.L_x_166:
[----:B------:R-:W-:-:S03]  /*7c50*/  UMOV UR4, 0xffffffff ;  /* 0xffffffff00047882 */ /* 0x000fc60000000000 */
[----:B------:R-:W-:Y:S05]  /*7c60*/  BRA.DIV UR4, `(.L_x_178) ;  /* 0x00000006045c7947 */ /* 0x000fea000b800000 */
[----:B------:R-:W-:-:S13]  /*7c70*/  ELECT P6, URZ, PT ;  /* 0x00000000003f782f */ /* 0x000fda00038c0000 */
.L_x_194:
[----:B------:R-:W-:Y:S04]  /*7c80*/  BSSY B0, `(.L_x_179) ;  /* 0x000003d000007945 */ /* 0x000fe80003800000 */
[----:B------:R-:W-:Y:S05]  /*7c90*/  @!P6 BRA `(.L_x_180) ;  /* 0x0000000000ece947 */ /* 0x000fea0003800000 */
[----:B------:R-:W-:-:S04]  /*7ca0*/  LOP3.LUT R18, R18, 0x2, RZ, 0xfc, !PT ;  /* 0x0000000212127812 */ /* 0x000fc800078efcff */
[----:B------:R-:W-:-:S13]  /*7cb0*/  ISETP.NE.AND P0, PT, R18, 0x3, PT ;  /* 0x000000031200780c */ /* 0x000fda0003f05270 */
[----:B------:R-:W-:Y:S05]  /*7cc0*/  @!P0 BRA `(.L_x_181) ;  /* 0x0000000000048947 */ /* 0x000fea0003800000 */
[----:B------:R-:W-:Y:S01]  /*7cd0*/  BPT.TRAP 0x1 ;  /* 0x000000040000795c */ /* 0x000fe20000300000 */
.L_x_181:
[----:B------:R-:W0:Y:S01]  /*7ce0*/  S2R R5, SR_CgaCtaId ;  /* 0x0000000000057919 */ /* 0x000e220000008800 */
[----:B------:R-:W-:Y:S02]  /*7cf0*/  MOV R0, 0x400 ;  /* 0x0000040000007802 */ /* 0x000fe40000000f00 */
[----:B------:R-:W-:Y:S02]  /*7d00*/  SHF.L.U32 R4, R3, 0x1f, RZ ;  /* 0x0000001f03047819 */ /* 0x000fe400000006ff */
[----:B0-----:R-:W-:-:S05]  /*7d10*/  LEA R0, R5, R0, 0x18 ;  /* 0x0000000005007211 */ /* 0x001fca00078ec0ff */
[----:B------:R-:W-:-:S04]  /*7d20*/  VIADD R0, R0, 0x30 ;  /* 0x0000003000007836 */ /* 0x000fc80000000000 */
[C---:B------:R-:W-:Y:S02]  /*7d30*/  IMAD R7, R13.reuse, 0x8, R0 ;  /* 0x000000080d077824 */ /* 0x040fe400078e0200 */
[----:B------:R-:W-:Y:S02]  /*7d40*/  VIADD R13, R13, 0x1 ;  /* 0x000000010d0d7836 */ /* 0x000fe40000000000 */
[----:B------:R-:W0:Y:S03]  /*7d50*/  SYNCS.PHASECHK.TRANS64.TRYWAIT P0, [R7+URZ], R4 ;  /* 0x00000004070075a7 */ /* 0x000e26000800017f */
[----:B------:R-:W-:-:S04]  /*7d60*/  ISETP.NE.AND P1, PT, R13, 0x6, PT ;  /* 0x000000060d00780c */ /* 0x000fc80003f25270 */
[----:B------:R-:W-:Y:S02]  /*7d70*/  SEL R2, RZ, 0x1, P1 ;  /* 0x00000001ff027807 */ /* 0x000fe40000800000 */
[----:B------:R-:W-:Y:S02]  /*7d80*/  SEL R13, R13, RZ, P1 ;  /* 0x000000ff0d0d7207 */ /* 0x000fe40000800000 */
[----:B------:R-:W-:-:S03]  /*7d90*/  LOP3.LUT R6, R3, R2, RZ, 0x3c, !PT ;  /* 0x0000000203067212 */ /* 0x000fc600078e3cff */
[----:B------:R-:W-:Y:S01]  /*7da0*/  IMAD R8, R13, 0x8, R0 ;  /* 0x000000080d087824 */ /* 0x000fe200078e0200 */
[----:B------:R-:W-:Y:S01]  /*7db0*/  SHF.L.U32 R5, R6, 0x1f, RZ ;  /* 0x0000001f06057819 */ /* 0x000fe200000006ff */
[----:B0-----:R-:W-:Y:S06]  /*7dc0*/  @!P0 BRA `(.L_x_182) ;  /* 0x0000000400248947 */ /* 0x001fec0003800000 */
.L_x_195:
[----:B------:R-:W1:Y:S01]  /*7dd0*/  SYNCS.PHASECHK.TRANS64.TRYWAIT P0, [R8+URZ], R5 ;  /* 0x00000005080075a7 */ /* 0x000e62000800017f */
[----:B------:R-:W-:-:S05]  /*7de0*/  VIADD R2, R13, 0x1 ;  /* 0x000000010d027836 */ /* 0x000fca0000000000 */
[----:B------:R-:W-:-:S04]  /*7df0*/  ISETP.NE.AND P1, PT, R2, 0x6, PT ;  /* 0x000000060200780c */ /* 0x000fc80003f25270 */
[----:B------:R-:W-:Y:S02]  /*7e00*/  SEL R3, RZ, 0x1, P1 ;  /* 0x00000001ff037807 */ /* 0x000fe40000800000 */
[----:B0-----:R-:W-:Y:S02]  /*7e10*/  SEL R7, R2, RZ, P1 ;  /* 0x000000ff02077207 */ /* 0x001fe40000800000 */
[----:B------:R-:W-:-:S03]  /*7e20*/  LOP3.LUT R6, R6, R3, RZ, 0x3c, !PT ;  /* 0x0000000306067212 */ /* 0x000fc600078e3cff */
[----:B------:R-:W-:Y:S01]  /*7e30*/  IMAD R9, R7, 0x8, R0 ;  /* 0x0000000807097824 */ /* 0x000fe200078e0200 */
[----:B------:R-:W-:Y:S01]  /*7e40*/  SHF.L.U32 R4, R6, 0x1f, RZ ;  /* 0x0000001f06047819 */ /* 0x000fe200000006ff */
[----:B-1----:R-:W-:Y:S06]  /*7e50*/  @!P0 BRA `(.L_x_183) ;  /* 0x0000000400148947 */ /* 0x002fec0003800000 */
.L_x_196:
[----:B------:R-:W1:Y:S01]  /*7e60*/  SYNCS.PHASECHK.TRANS64.TRYWAIT P0, [R9+URZ], R4 ;  /* 0x00000004090075a7 */ /* 0x000e62000800017f */
[----:B------:R-:W-:-:S05]  /*7e70*/  VIADD R2, R7, 0x1 ;  /* 0x0000000107027836 */ /* 0x000fca0000000000 */
[----:B------:R-:W-:-:S04]  /*7e80*/  ISETP.NE.AND P1, PT, R2, 0x6, PT ;  /* 0x000000060200780c */ /* 0x000fc80003f25270 */
[----:B------:R-:W-:Y:S02]  /*7e90*/  SEL R3, RZ, 0x1, P1 ;  /* 0x00000001ff037807 */ /* 0x000fe40000800000 */
[----:B------:R-:W-:Y:S02]  /*7ea0*/  SEL R7, R2, RZ, P1 ;  /* 0x000000ff02077207 */ /* 0x000fe40000800000 */
[----:B------:R-:W-:-:S03]  /*7eb0*/  LOP3.LUT R6, R6, R3, RZ, 0x3c, !PT ;  /* 0x0000000306067212 */ /* 0x000fc600078e3cff */
[----:B0-----:R-:W-:Y:S01]  /*7ec0*/  IMAD R8, R7, 0x8, R0 ;  /* 0x0000000807087824 */ /* 0x001fe200078e0200 */
[----:B------:R-:W-:Y:S01]  /*7ed0*/  SHF.L.U32 R5, R6, 0x1f, RZ ;  /* 0x0000001f06057819 */ /* 0x000fe200000006ff */
[----:B-1----:R-:W-:Y:S06]  /*7ee0*/  @!P0 BRA `(.L_x_184) ;  /* 0x0000000400048947 */ /* 0x002fec0003800000 */
.L_x_197:
[----:B------:R-:W1:Y:S01]  /*7ef0*/  SYNCS.PHASECHK.TRANS64.TRYWAIT P0, [R8+URZ], R5 ;  /* 0x00000005080075a7 */ /* 0x000e62000800017f */
[----:B------:R-:W-:-:S05]  /*7f00*/  VIADD R2, R7, 0x1 ;  /* 0x0000000107027836 */ /* 0x000fca0000000000 */
[----:B------:R-:W-:-:S04]  /*7f10*/  ISETP.NE.AND P1, PT, R2, 0x6, PT ;  /* 0x000000060200780c */ /* 0x000fc80003f25270 */
[----:B------:R-:W-:Y:S02]  /*7f20*/  SEL R3, RZ, 0x1, P1 ;  /* 0x00000001ff037807 */ /* 0x000fe40000800000 */
[----:B------:R-:W-:Y:S02]  /*7f30*/  SEL R7, R2, RZ, P1 ;  /* 0x000000ff02077207 */ /* 0x000fe40000800000 */
[----:B0-----:R-:W-:-:S03]  /*7f40*/  LOP3.LUT R9, R6, R3, RZ, 0x3c, !PT ;  /* 0x0000000306097212 */ /* 0x001fc600078e3cff */
[----:B------:R-:W-:Y:S01]  /*7f50*/  IMAD R11, R7, 0x8, R0 ;  /* 0x00000008070b7824 */ /* 0x000fe200078e0200 */
[----:B------:R-:W-:Y:S01]  /*7f60*/  SHF.L.U32 R6, R9, 0x1f, RZ ;  /* 0x0000001f09067819 */ /* 0x000fe200000006ff */
[----:B-1----:R-:W-:Y:S06]  /*7f70*/  @!P0 BRA `(.L_x_185) ;  /* 0x0000000000f48947 */ /* 0x002fec0003800000 */
.L_x_198:
[----:B------:R-:W1:Y:S01]  /*7f80*/  SYNCS.PHASECHK.TRANS64.TRYWAIT P0, [R11+URZ], R6 ;  /* 0x000000060b0075a7 */ /* 0x000e62000800017f */
[----:B------:R-:W-:-:S05]  /*7f90*/  VIADD R2, R7, 0x1 ;  /* 0x0000000107027836 */ /* 0x000fca0000000000 */
[----:B------:R-:W-:-:S04]  /*7fa0*/  ISETP.NE.AND P1, PT, R2, 0x6, PT ;  /* 0x000000060200780c */ /* 0x000fc80003f25270 */
[----:B------:R-:W-:Y:S02]  /*7fb0*/  SEL R4, RZ, 0x1, P1 ;  /* 0x00000001ff047807 */ /* 0x000fe40000800000 */
[----:B------:R-:W-:Y:S02]  /*7fc0*/  SEL R3, R2, RZ, P1 ;  /* 0x000000ff02037207 */ /* 0x000fe40000800000 */
[----:B------:R-:W-:Y:S01]  /*7fd0*/  LOP3.LUT R4, R9, R4, RZ, 0x3c, !PT ;  /* 0x0000000409047212 */ /* 0x000fe200078e3cff */
[----:B-1----:R-:W-:Y:S06]  /*7fe0*/  @!P0 BRA `(.L_x_186) ;  /* 0x0000000000ec8947 */ /* 0x002fec0003800000 */
.L_x_199:
[----:B------:R-:W-:Y:S01]  /*7ff0*/  IMAD R3, R3, 0x8, R0 ;  /* 0x0000000803037824 */ /* 0x000fe200078e0200 */
[----:B------:R-:W-:-:S07]  /*8000*/  SHF.L.U32 R0, R4, 0x1f, RZ ;  /* 0x0000001f04007819 */ /* 0x000fce00000006ff */
.L_x_187:
[----:B--2---:R2:W3:Y:S02]  /*8010*/  SYNCS.PHASECHK.TRANS64.TRYWAIT P0, [R3+URZ], R0 ;  /* 0x00000000030075a7 */ /* 0x0044e4000800017f */
[----:B---3--:R-:W-:Y:S05]  /*8020*/  @!P0 NANOSLEEP.SYNCS 0x989680 ;  /* 0x009896800000895d */ /* 0x008fea0003900000 */
[----:B------:R-:W3:Y:S02]  /*8030*/  @!P0 SYNCS.PHASECHK.TRANS64 P0, [R3+URZ], R0 ;  /* 0x00000000030085a7 */ /* 0x000ee4000800007f */
[----:B---3--:R-:W-:Y:S05]  /*8040*/  @!P0 BRA `(.L_x_187) ;  /* 0xfffffffc00f08947 */ /* 0x008fea000383ffff */
.L_x_180:
[----:B------:R-:W-:Y:S05]  /*8050*/  BSYNC B0 ;  /* 0x0000000000007941 */ /* 0x000fea0003800000 */
.L_x_179:
[----:B------:R-:W-:Y:S05]  /*8060*/  EXIT ;  /* 0x000000000000794d */ /* 0x000fea0003800000 */
.L_x_21:
[----:B-1----:R1:W2:Y:S02]  /*8070*/  SYNCS.PHASECHK.TRANS64.TRYWAIT P1, [R3+URZ], R0 ;  /* 0x00000000030075a7 */ /* 0x0022a4000802017f */
[----:B--2---:R-:W-:Y:S05]  /*8080*/  @!P1 NANOSLEEP.SYNCS 0x989680 ;  /* 0x009896800000995d */ /* 0x004fea0003900000 */
[----:B------:R-:W2:Y:S02]  /*8090*/  @!P1 SYNCS.PHASECHK.TRANS64 P1, [R3+URZ], R0 ;  /* 0x00000000030095a7 */ /* 0x000ea4000802007f */
[----:B--2---:R-:W-:Y:S05]  /*80a0*/  @!P1 BRA `(.L_x_21) ;  /* 0xfffffffc00f09947 */ /* 0x004fea000383ffff */
[----:B------:R-:W-:Y:S05]  /*80b0*/  BRA `(.L_x_20) ;  /* 0xffffff9400c87947 */ /* 0x000fea000383ffff */
.L_x_26:
[----:B-1----:R1:W2:Y:S02]  /*80c0*/  SYNCS.PHASECHK.TRANS64.TRYWAIT P1, [R5+URZ], R4 ;  /* 0x00000004050075a7 */ /* 0x0022a4000802017f */
[----:B--2---:R-:W-:Y:S05]  /*80d0*/  @!P1 NANOSLEEP.SYNCS 0x989680 ;  /* 0x009896800000995d */ /* 0x004fea0003900000 */
[----:B------:R-:W2:Y:S02]  /*80e0*/  @!P1 SYNCS.PHASECHK.TRANS64 P1, [R5+URZ], R4 ;  /* 0x00000004050095a7 */ /* 0x000ea4000802007f */
[----:B--2---:R-:W-:Y:S05]  /*80f0*/  @!P1 BRA `(.L_x_26) ;  /* 0xfffffffc00f09947 */ /* 0x004fea000383ffff */
[----:B------:R-:W-:Y:S05]  /*8100*/  BRA `(.L_x_25) ;  /* 0xffffff9800a47947 */ /* 0x000fea000383ffff */
.L_x_167:
[----:B------:R-:W-:Y:S01]  /*8110*/  BSSY B1, `(.L_x_188) ;  /* 0x0000006000017945 */ /* 0x000fe20003800000 */
[----:B------:R-:W-:-:S07]  /*8120*/  IMAD.MOV.U32 R15, RZ, RZ, -0x1 ;  /* 0xffffffffff0f7424 */ /* 0x000fce00078e00ff */
[----:B------:R-:W-:Y:S05]  /*8130*/  WARPSYNC.COLLECTIVE R15, `(.L_x_189) ;  /* 0x000000000f0c7348 */ /* 0x000fea0003c00000 */
[----:B------:R-:W-:Y:S02]  /*8140*/  ELECT P6, UR62, PT ;  /* 0x00000000003e782f */ /* 0x000fe400038c0000 */
[----:B------:R-:W-:Y:S01]  /*8150*/  MOV R14, UR62 ;  /* 0x0000003e000e7c02 */ /* 0x000fe20008000f00 */
[----:B------:R-:W-:Y:S10]  /*8160*/  ENDCOLLECTIVE ;  /* 0x000000000000791b */ /* 0x000ff40003800000 */
.L_x_189:
[----:B------:R-:W-:Y:S05]  /*8170*/  BSYNC B1 ;  /* 0x0000000000017941 */ /* 0x000fea0003800000 */
.L_x_188:
[----:B------:R-:W-:Y:S05]  /*8180*/  BRA `(.L_x_190) ;  /* 0xffffffec00c87947 */ /* 0x000fea000383ffff */
.L_x_170:
[----:B0-----:R0:W1:Y:S02]  /*8190*/  SYNCS.PHASECHK.TRANS64.TRYWAIT P0, [R21+URZ+0x30], R12 ;  /* 0x0000300c150075a7 */ /* 0x001064000800017f */
[----:B-1----:R-:W-:Y:S05]  /*81a0*/  @!P0 NANOSLEEP.SYNCS 0x989680 ;  /* 0x009896800000895d */ /* 0x002fea0003900000 */
[----:B------:R-:W1:Y:S02]  /*81b0*/  @!P0 SYNCS.PHASECHK.TRANS64 P0, [R21+URZ+0x30], R12 ;  /* 0x0000300c150085a7 */ /* 0x000e64000800007f */
[----:B-1----:R-:W-:Y:S05]  /*81c0*/  @!P0 BRA `(.L_x_170) ;  /* 0xfffffffc00f08947 */ /* 0x002fea000383ffff */
[----:B------:R-:W-:Y:S05]  /*81d0*/  BRA `(.L_x_191) ;  /* 0xfffffff0000c7947 */ /* 0x000fea000383ffff */
.L_x_178:
[----:B------:R-:W-:Y:S01]  /*81e0*/  BSSY B0, `(.L_x_192) ;  /* 0x0000006000007945 */ /* 0x000fe20003800000 */
[----:B------:R-:W-:-:S07]  /*81f0*/  IMAD.MOV.U32 R15, RZ, RZ, -0x1 ;  /* 0xffffffffff0f7424 */ /* 0x000fce00078e00ff */
[----:B------:R-:W-:Y:S05]  /*8200*/  WARPSYNC.COLLECTIVE R15, `(.L_x_193) ;  /* 0x000000000f0c7348 */ /* 0x000fea0003c00000 */
[----:B------:R-:W-:Y:S02]  /*8210*/  ELECT P6, UR62, PT ;  /* 0x00000000003e782f */ /* 0x000fe400038c0000 */
[----:B------:R-:W-:Y:S01]  /*8220*/  MOV R14, UR62 ;  /* 0x0000003e000e7c02 */ /* 0x000fe20008000f00 */
[----:B------:R-:W-:Y:S10]  /*8230*/  ENDCOLLECTIVE ;  /* 0x000000000000791b */ /* 0x000ff40003800000 */
.L_x_193:
[----:B------:R-:W-:Y:S05]  /*8240*/  BSYNC B0 ;  /* 0x0000000000007941 */ /* 0x000fea0003800000 */
.L_x_192:
[----:B------:R-:W-:Y:S05]  /*8250*/  BRA `(.L_x_194) ;  /* 0xfffffff800887947 */ /* 0x000fea000383ffff */
.L_x_182:
[----:B0-----:R0:W1:Y:S02]  /*8260*/  SYNCS.PHASECHK.TRANS64.TRYWAIT P0, [R7+URZ], R4 ;  /* 0x00000004070075a7 */ /* 0x001064000800017f */
[----:B-1----:R-:W-:Y:S05]  /*8270*/  @!P0 NANOSLEEP.SYNCS 0x989680 ;  /* 0x009896800000895d */ /* 0x002fea0003900000 */
[----:B------:R-:W1:Y:S02]  /*8280*/  @!P0 SYNCS.PHASECHK.TRANS64 P0, [R7+URZ], R4 ;  /* 0x00000004070085a7 */ /* 0x000e64000800007f */
[----:B-1----:R-:W-:Y:S05]  /*8290*/  @!P0 BRA `(.L_x_182) ;  /* 0xfffffffc00f08947 */ /* 0x002fea000383ffff */
[----:B------:R-:W-:Y:S05]  /*82a0*/  BRA `(.L_x_195) ;  /* 0xfffffff800c87947 */ /* 0x000fea000383ffff */
.L_x_183:
[----:B0-----:R0:W1:Y:S02]  /*82b0*/  SYNCS.PHASECHK.TRANS64.TRYWAIT P0, [R8+URZ], R5 ;  /* 0x00000005080075a7 */ /* 0x001064000800017f */
[----:B-1----:R-:W-:Y:S05]  /*82c0*/  @!P0 NANOSLEEP.SYNCS 0x989680 ;  /* 0x009896800000895d */ /* 0x002fea0003900000 */
[----:B------:R-:W1:Y:S02]  /*82d0*/  @!P0 SYNCS.PHASECHK.TRANS64 P0, [R8+URZ], R5 ;  /* 0x00000005080085a7 */ /* 0x000e64000800007f */
[----:B-1----:R-:W-:Y:S05]  /*82e0*/  @!P0 BRA `(.L_x_183) ;  /* 0xfffffffc00f08947 */ /* 0x002fea000383ffff */
[----:B------:R-:W-:Y:S05]  /*82f0*/  BRA `(.L_x_196) ;  /* 0xfffffff800d87947 */ /* 0x000fea000383ffff */
.L_x_184:
[----:B0-----:R0:W1:Y:S02]  /*8300*/  SYNCS.PHASECHK.TRANS64.TRYWAIT P0, [R9+URZ], R4 ;  /* 0x00000004090075a7 */ /* 0x001064000800017f */
[----:B-1----:R-:W-:Y:S05]  /*8310*/  @!P0 NANOSLEEP.SYNCS 0x989680 ;  /* 0x009896800000895d */ /* 0x002fea0003900000 */
[----:B------:R-:W1:Y:S02]  /*8320*/  @!P0 SYNCS.PHASECHK.TRANS64 P0, [R9+URZ], R4 ;  /* 0x00000004090085a7 */ /* 0x000e64000800007f */
[----:B-1----:R-:W-:Y:S05]  /*8330*/  @!P0 BRA `(.L_x_184) ;  /* 0xfffffffc00f08947 */ /* 0x002fea000383ffff */
[----:B------:R-:W-:Y:S05]  /*8340*/  BRA `(.L_x_197) ;  /* 0xfffffff800e87947 */ /* 0x000fea000383ffff */
.L_x_185:
[----:B0-----:R0:W1:Y:S02]  /*8350*/  SYNCS.PHASECHK.TRANS64.TRYWAIT P0, [R8+URZ], R5 ;  /* 0x00000005080075a7 */ /* 0x001064000800017f */
[----:B-1----:R-:W-:Y:S05]  /*8360*/  @!P0 NANOSLEEP.SYNCS 0x989680 ;  /* 0x009896800000895d */ /* 0x002fea0003900000 */
[----:B------:R-:W1:Y:S02]  /*8370*/  @!P0 SYNCS.PHASECHK.TRANS64 P0, [R8+URZ], R5 ;  /* 0x00000005080085a7 */ /* 0x000e64000800007f */
[----:B-1----:R-:W-:Y:S05]  /*8380*/  @!P0 BRA `(.L_x_185) ;  /* 0xfffffffc00f08947 */ /* 0x002fea000383ffff */
[----:B------:R-:W-:Y:S05]  /*8390*/  BRA `(.L_x_198) ;  /* 0xfffffff800f87947 */ /* 0x000fea000383ffff */
.L_x_186:
[----:B-1----:R1:W2:Y:S02]  /*83a0*/  SYNCS.PHASECHK.TRANS64.TRYWAIT P0, [R11+URZ], R6 ;  /* 0x000000060b0075a7 */ /* 0x0022a4000800017f */
[----:B--2---:R-:W-:Y:S05]  /*83b0*/  @!P0 NANOSLEEP.SYNCS 0x989680 ;  /* 0x009896800000895d */ /* 0x004fea0003900000 */
[----:B------:R-:W2:Y:S02]  /*83c0*/  @!P0 SYNCS.PHASECHK.TRANS64 P0, [R11+URZ], R6 ;  /* 0x000000060b0085a7 */ /* 0x000ea4000800007f */
[----:B--2---:R-:W-:Y:S05]  /*83d0*/  @!P0 BRA `(.L_x_186) ;  /* 0xfffffffc00f08947 */ /* 0x004fea000383ffff */
[----:B------:R-:W-:Y:S05]  /*83e0*/  BRA `(.L_x_199) ;  /* 0xfffffffc00007947 */ /* 0x000fea000383ffff */
.L_x_200:
[----:B------:R-:W-:-:S00]  /*83f0*/  BRA `(.L_x_200) ;  /* 0xfffffffc00fc7947 */ /* 0x000fc0000383ffff */
[----:B------:R-:W-:-:S00]  /*8400*/  NOP ;  /* 0x0000000000007918 */ /* 0x000fc00000000000 */
[----:B------:R-:W-:-:S00]  /*8410*/  NOP ;  /* 0x0000000000007918 */ /* 0x000fc00000000000 */
[----:B------:R-:W-:-:S00]  /*8420*/  NOP ;  /* 0x0000000000007918 */ /* 0x000fc00000000000 */
[----:B------:R-:W-:-:S00]  /*8430*/  NOP ;  /* 0x0000000000007918 */ /* 0x000fc00000000000 */
[----:B------:R-:W-:-:S00]  /*8440*/  NOP ;  /* 0x0000000000007918 */ /* 0x000fc00000000000 */
[----:B------:R-:W-:-:S00]  /*8450*/  NOP ;  /* 0x0000000000007918 */ /* 0x000fc00000000000 */
[----:B------:R-:W-:-:S00]  /*8460*/  NOP ;  /* 0x0000000000007918 */ /* 0x000fc00000000000 */
[----:B------:R-:W-:-:S00]  /*8470*/  NOP ;  /* 0x0000000000007918 */ /* 0x000fc00000000000 */
.L_x_201:


//--------------------- .nv.global.init           --------------------------
	.section	.nv.global.init,"aw",@progbits
.nv.global.init:
	.type		$str$22,@object
	.size		$str$22,($str$23 - $str$22)
$str$22:
        /*0000*/ 	.byte	0x6b, 0x5f, 0x74, 0x69, 0x6c, 0x65, 0x5f, 0x63, 0x6f, 0x75, 0x6e, 0x74, 0x20, 0x3e, 0x3d, 0x20
        /*0010*/ 	.byte	0x31, 0x00
	.type		$str$23,@object
	.size		$str$23,(__unnamed_1 - $str$23)
$str$23:
        /*0012*/ 	.byte	0x2f, 0x74, 0x6d, 0x70, 0x2f, 0x63, 0x75, 0x74, 0x6c, 0x61, 0x73, 0x73, 0x5f, 0x73, 0x77, 0x65
        /*0022*/ 	.byte	0x65, 0x70, 0x5f, 0x73, 0x72, 0x63, 0x2f, 0x69, 0x6e, 0x63, 0x6c, 0x75, 0x64, 0x65, 0x2f, 0x63
        /*0032*/ 	.byte	0x75, 0x74, 0x6c, 0x61, 0x73, 0x73, 0x2f, 0x67, 0x65, 0x6d, 0x6d, 0x2f, 0x63, 0x6f, 0x6c, 0x6c
        /*0042*/ 	.byte	0x65, 0x63, 0x74, 0x69, 0x76, 0x65, 0x2f, 0x73, 0x6d, 0x39, 0x30, 0x5f, 0x6d, 0x6d, 0x61, 0x5f
        /*0052*/ 	.byte	0x74, 0x6d, 0x61, 0x5f, 0x67, 0x6d, 0x6d, 0x61, 0x5f, 0x73, 0x73, 0x5f, 0x77, 0x61, 0x72, 0x70
        /*0062*/ 	.byte	0x73, 0x70, 0x65, 0x63, 0x69, 0x61, 0x6c, 0x69, 0x7a, 0x65, 0x64, 0x2e, 0x68, 0x70, 0x70, 0x00
	.type		__unnamed_1,@object
	.size		__unnamed_1,(.L_0 - __unnamed_1)
__unnamed_1:
        /*0072*/ 	.byte	0x76, 0x6f, 0x69, 0x64, 0x20, 0x63, 0x75, 0x74, 0x6c, 0x61, 0x73, 0x73, 0x3a, 0x3a, 0x67, 0x65
        /* <DEDUP_REMOVED lines=181> */
.L_0:


//--------------------- .nv.shared._ZN7cutlass13device_kernelINS_4gemm6kernel13GemmUniversalIN4cute5tupleIJiiiiEEENS1_10collective13CollectiveMmaINS1_34MainloopSm90TmaGmmaWarpSpecializedILi6ENS5_IJNS4_1CILi2EEESB_NSA_ILi1EEEEEENS1_35KernelTmaWarpSpecializedCooperativeEEENS5_IJNSA_ILi128EEESG_NSA_ILi64EEEEEENS_6half_tENS5_IJSC_llEEESJ_NS5_IJlSC_lEEENS4_8TiledMMAINS4_8MMA_AtomIJNS4_4SM904GMMA26MMA_64x128x16_F32F16F16_SSILNSP_5MajorE1ELSR_0ELNSP_7ScaleInE1ELSS_1EEEEEENS4_6LayoutINS5_IJSB_SC_SC_EEENS5_IJSC_NSA_ILi0EEESX_EEEEENS5_IJNS4_10UnderscoreES10_S10_EEEEENS4_23SM90_TMA_LOAD_MULTICASTENS4_14ComposedLayoutINS4_7SwizzleILi3ELi4ELi3EEENS4_18smem_ptr_flag_bitsILi16EEENSV_INS5_IJSH_NSA_ILi8EEEEEENS5_IJSC_SH_EEEEEEEvNS4_8identityES13_NS14_IS16_S18_NSV_INS5_IJS19_SH_EEENS5_IJSH_SC_EEEEEEEvS1E_EENS_8epilogue10collective6detail29Sm90TmaWarpSpecializedAdapterINS1L_15DefaultEpilogueISJ_SL_SL_NS1K_6thread17LinearCombinationISJ_Li1EffLNS1P_9ScaleType4KindE0ELNS_15FloatRoundStyleE2ESJ_EENS1_15EpilogueDefaultEEEEEvvEEEEvNT_6ParamsE --------------------------
	.section	.nv.shared._ZN7cutlass13device_kernelINS_4gemm6kernel13GemmUniversalIN4cute5tupleIJiiiiEEENS1_10collective13CollectiveMmaINS1_34MainloopSm90TmaGmmaWarpSpecializedILi6ENS5_IJNS4_1CILi2EEESB_NSA_ILi1EEEEEENS1_35KernelTmaWarpSpecializedCooperativeEEENS5_IJNSA_ILi128EEESG_NSA_ILi64EEEEEENS_6half_tENS5_IJSC_llEEESJ_NS5_IJlSC_lEEENS4_8TiledMMAINS4_8MMA_AtomIJNS4_4SM904GMMA26MMA_64x128x16_F32F16F16_SSILNSP_5MajorE1ELSR_0ELNSP_7ScaleInE1ELSS_1EEEEEENS4_6LayoutINS5_IJSB_SC_SC_EEENS5_IJSC_NSA_ILi0EEESX_EEEEENS5_IJNS4_10UnderscoreES10_S10_EEEEENS4_23SM90_TMA_LOAD_MULTICASTENS4_14ComposedLayoutINS4_7SwizzleILi3ELi4ELi3EEENS4_18smem_ptr_flag_bitsILi16EEENSV_INS5_IJSH_NSA_ILi8EEEEEENS5_IJSC_SH_EEEEEEEvNS4_8identityES13_NS14_IS16_S18_NSV_INS5_IJS19_SH_EEENS5_IJSH_SC_EEEEEEEvS1E_EENS_8epilogue10collective6detail29Sm90TmaWarpSpecializedAdapterINS1L_15DefaultEpilogueISJ_SL_SL_NS1K_6thread17LinearCombinationISJ_Li1EffLNS1P_9ScaleType4KindE0ELNS_15FloatRoundStyleE2ESJ_EENS1_15EpilogueDefaultEEEEEvvEEEEvNT_6ParamsE,"aw",@nobits
	.sectionflags	@""
	.align	16
	.zero		1024


//--------------------- .nv.shared.reserved.0     --------------------------
	.section	.nv.shared.reserved.0,"aw",@nobits
	.weak		__nv_reservedSMEM_offset_0_alias
	.size		__nv_reservedSMEM_offset_0_alias, 0, 0
	.other		__nv_reservedSMEM_offset_0_alias,@"STO_CUDA_RESERVED_SHARED STV_DEFAULT"
__nv_reservedSMEM_offset_0_alias:
	.zero		0


//--------------------- .nv.global                --------------------------
	.section	.nv.global,"aw",@nobits
.nv.global:
	.type		_ZN40_INTERNAL_dac3e902_4_k_cu_e4e60ae8_176844cute1_E,@object
	.size		_ZN40_INTERNAL_dac3e902_4_k_cu_e4e60ae8_176844cute1_E,(_ZN40_INTERNAL_dac3e902_4_k_cu_e4e60ae8_176844cuda3std3__45__cpo6cbeginE - _ZN40_INTERNAL_dac3e902_4_k_cu_e4e60ae8_176844cute1_E)
_ZN40_INTERNAL_dac3e902_4_k_cu_e4e60ae8_176844cute1_E:
	.zero		1
	.type		_ZN40_INTERNAL_dac3e902_4_k_cu_e4e60ae8_176844cuda3std3__45__cpo6cbeginE,@object
	.size		_ZN40_INTERNAL_dac3e902_4_k_cu_e4e60ae8_176844cuda3std3__45__cpo6cbeginE,(_ZN40_INTERNAL_dac3e902_4_k_cu_e4e60ae8_176844cuda3std3__48in_placeE - _ZN40_INTERNAL_dac3e902_4_k_cu_e4e60ae8_176844cuda3std3__45__cpo6cbeginE)
_ZN40_INTERNAL_dac3e902_4_k_cu_e4e60ae8_176844cuda3std3__45__cpo6cbeginE:
	.zero		1
	.type		_ZN40_INTERNAL_dac3e902_4_k_cu_e4e60ae8_176844cuda3std3__48in_placeE,@object
	.size		_ZN40_INTERNAL_dac3e902_4_k_cu_e4e60ae8_176844cuda3std3__48in_placeE,(_ZN40_INTERNAL_dac3e902_4_k_cu_e4e60ae8_176844cuda3std6ranges3__45__cpo9iter_moveE - _ZN40_INTERNAL_dac3e902_4_k_cu_e4e60ae8_176844cuda3std3__48in_placeE)
_ZN40_INTERNAL_dac3e902_4_k_cu_e4e60ae8_176844cuda3std3__48in_placeE:
	.zero		1
	.type		_ZN40_INTERNAL_dac3e902_4_k_cu_e4e60ae8_176844cuda3std6ranges3__45__cpo9iter_moveE,@object
	.size		_ZN40_INTERNAL_dac3e902_4_k_cu_e4e60ae8_176844cuda3std6ranges3__45__cpo9iter_moveE,(_ZN40_INTERNAL_dac3e902_4_k_cu_e4e60ae8_176844cuda3std3__45__cpo5beginE - _ZN40_INTERNAL_dac3e902_4_k_cu_e4e60ae8_176844cuda3std6ranges3__45__cpo9iter_moveE)
_ZN40_INTERNAL_dac3e902_4_k_cu_e4e60ae8_176844cuda3std6ranges3__45__cpo9iter_moveE:
	.zero		1
	.type		_ZN40_INTERNAL_dac3e902_4_k_cu_e4e60ae8_176844cuda3std3__45__cpo5beginE,@object
	.size		_ZN40_INTERNAL_dac3e902_4_k_cu_e4e60ae8_176844cuda3std3__45__cpo5beginE,(_ZN40_INTERNAL_dac3e902_4_k_cu_e4e60ae8_176844cuda3std3__442_GLOBAL__N__dac3e902_4_k_cu_e4e60ae8_176846ignoreE - _ZN40_INTERNAL_dac3e902_4_k_cu_e4e60ae8_176844cuda3std3__45__cpo5beginE)
_ZN40_INTERNAL_dac3e902_4_k_cu_e4e60ae8_176844cuda3std3__45__cpo5beginE:
	.zero		1
	.type		_ZN40_INTERNAL_dac3e902_4_k_cu_e4e60ae8_176844cuda3std3__442_GLOBAL__N__dac3e902_4_k_cu_e4e60ae8_176846ignoreE,@object
	.size		_ZN40_INTERNAL_dac3e902_4_k_cu_e4e60ae8_176844cuda3std3__442_GLOBAL__N__dac3e902_4_k_cu_e4e60ae8_176846ignoreE,(_ZN40_INTERNAL_dac3e902_4_k_cu_e4e60ae8_176844cute7productE - _ZN40_INTERNAL_dac3e902_4_k_cu_e4e60ae8_176844cuda3std3__442_GLOBAL__N__dac3e902_4_k_cu_e4e60ae8_176846ignoreE)
_ZN40_INTERNAL_dac3e902_4_k_cu_e4e60ae8_176844cuda3std3__442_GLOBAL__N__dac3e902_4_k_cu_e4e60ae8_176846ignoreE:
	.zero		1
	.type		_ZN40_INTERNAL_dac3e902_4_k_cu_e4e60ae8_176844cute7productE,@object
	.size		_ZN40_INTERNAL_dac3e902_4_k_cu_e4e60ae8_176844cute7productE,(_ZN40_INTERNAL_dac3e902_4_k_cu_e4e60ae8_176844cuda3std3__45__cpo3endE - _ZN40_INTERNAL_dac3e902_4_k_cu_e4e60ae8_176844cute7productE)
_ZN40_INTERNAL_dac3e902_4_k_cu_e4e60ae8_176844cute7productE:
	.zero		1
	.type		_ZN40_INTERNAL_dac3e902_4_k_cu_e4e60ae8_176844cuda3std3__45__cpo3endE,@object
	.size		_ZN40_INTERNAL_dac3e902_4_k_cu_e4e60ae8_176844cuda3std3__45__cpo3endE,(_ZN40_INTERNAL_dac3e902_4_k_cu_e4e60ae8_176844cuda3std3__419piecewise_constructE - _ZN40_INTERNAL_dac3e902_4_k_cu_e4e60ae8_176844cuda3std3__45__cpo3endE)
_ZN40_INTERNAL_dac3e902_4_k_cu_e4e60ae8_176844cuda3std3__45__cpo3endE:
	.zero		1
	.type		_ZN40_INTERNAL_dac3e902_4_k_cu_e4e60ae8_176844cuda3std3__419piecewise_constructE,@object
	.size		_ZN40_INTERNAL_dac3e902_4_k_cu_e4e60ae8_176844cuda3std3__419piecewise_constructE,(_ZN40_INTERNAL_dac3e902_4_k_cu_e4e60ae8_176844cuda3std3__45__cpo4cendE - _ZN40_INTERNAL_dac3e902_4_k_cu_e4e60ae8_176844cuda3std3__419piecewise_constructE)
_ZN40_INTERNAL_dac3e902_4_k_cu_e4e60ae8_176844cuda3std3__419piecewise_constructE:
	.zero		1
	.type		_ZN40_INTERNAL_dac3e902_4_k_cu_e4e60ae8_176844cuda3std3__45__cpo4cendE,@object
	.size		_ZN40_INTERNAL_dac3e902_4_k_cu_e4e60ae8_176844cuda3std3__45__cpo4cendE,(_ZN40_INTERNAL_dac3e902_4_k_cu_e4e60ae8_176844cuda3std6ranges3__45__cpo4swapE - _ZN40_INTERNAL_dac3e902_4_k_cu_e4e60ae8_176844cuda3std3__45__cpo4cendE)
_ZN40_INTERNAL_dac3e902_4_k_cu_e4e60ae8_176844cuda3std3__45__cpo4cendE:
	.zero		1
	.type		_ZN40_INTERNAL_dac3e902_4_k_cu_e4e60ae8_176844cuda3std6ranges3__45__cpo4swapE,@object
	.size		_ZN40_INTERNAL_dac3e902_4_k_cu_e4e60ae8_176844cuda3std6ranges3__45__cpo4swapE,(.L_8 - _ZN40_INTERNAL_dac3e902_4_k_cu_e4e60ae8_176844cuda3std6ranges3__45__cpo4swapE)
_ZN40_INTERNAL_dac3e902_4_k_cu_e4e60ae8_176844cuda3std6ranges3__45__cpo4swapE:
	.zero		1
.L_8:


//--------------------- .nv.constant0._ZN7cutlass13device_kernelINS_4gemm6kernel13GemmUniversalIN4cute5tupleIJiiiiEEENS1_10collective13CollectiveMmaINS1_34MainloopSm90TmaGmmaWarpSpecializedILi6ENS5_IJNS4_1CILi2EEESB_NSA_ILi1EEEEEENS1_35KernelTmaWarpSpecializedCooperativeEEENS5_IJNSA_ILi128EEESG_NSA_ILi64EEEEEENS_6half_tENS5_IJSC_llEEESJ_NS5_IJlSC_lEEENS4_8TiledMMAINS4_8MMA_AtomIJNS4_4SM904GMMA26MMA_64x128x16_F32F16F16_SSILNSP_5MajorE1ELSR_0ELNSP_7ScaleInE1ELSS_1EEEEEENS4_6LayoutINS5_IJSB_SC_SC_EEENS5_IJSC_NSA_ILi0EEESX_EEEEENS5_IJNS4_10UnderscoreES10_S10_EEEEENS4_23SM90_TMA_LOAD_MULTICASTENS4_14ComposedLayoutINS4_7SwizzleILi3ELi4ELi3EEENS4_18smem_ptr_flag_bitsILi16EEENSV_INS5_IJSH_NSA_ILi8EEEEEENS5_IJSC_SH_EEEEEEEvNS4_8identityES13_NS14_IS16_S18_NSV_INS5_IJS19_SH_EEENS5_IJSH_SC_EEEEEEEvS1E_EENS_8epilogue10collective6detail29Sm90TmaWarpSpecializedAdapterINS1L_15DefaultEpilogueISJ_SL_SL_NS1K_6thread17LinearCombinationISJ_Li1EffLNS1P_9ScaleType4KindE0ELNS_15FloatRoundStyleE2ESJ_EENS1_15EpilogueDefaultEEEEEvvEEEEvNT_6ParamsE --------------------------
	.section	.nv.constant0._ZN7cutlass13device_kernelINS_4gemm6kernel13GemmUniversalIN4cute5tupleIJiiiiEEENS1_10collective13CollectiveMmaINS1_34MainloopSm90TmaGmmaWarpSpecializedILi6ENS5_IJNS4_1CILi2EEESB_NSA_ILi1EEEEEENS1_35KernelTmaWarpSpecializedCooperativeEEENS5_IJNSA_ILi128EEESG_NSA_ILi64EEEEEENS_6half_tENS5_IJSC_llEEESJ_NS5_IJlSC_lEEENS4_8TiledMMAINS4_8MMA_AtomIJNS4_4SM904GMMA26MMA_64x128x16_F32F16F16_SSILNSP_5MajorE1ELSR_0ELNSP_7ScaleInE1ELSS_1EEEEEENS4_6LayoutINS5_IJSB_SC_SC_EEENS5_IJSC_NSA_ILi0EEESX_EEEEENS5_IJNS4_10UnderscoreES10_S10_EEEEENS4_23SM90_TMA_LOAD_MULTICASTENS4_14ComposedLayoutINS4_7SwizzleILi3ELi4ELi3EEENS4_18smem_ptr_flag_bitsILi16EEENSV_INS5_IJSH_NSA_ILi8EEEEEENS5_IJSC_SH_EEEEEEEvNS4_8identityES13_NS14_IS16_S18_NSV_INS5_IJS19_SH_EEENS5_IJSH_SC_EEEEEEEvS1E_EENS_8epilogue10collective6detail29Sm90TmaWarpSpecializedAdapterINS1L_15DefaultEpilogueISJ_SL_SL_NS1K_6thread17LinearCombinationISJ_Li1EffLNS1P_9ScaleType4KindE0ELNS_15FloatRoundStyleE2ESJ_EENS1_15EpilogueDefaultEEEEEvvEEEEvNT_6ParamsE,"a",@progbits
	.sectionflags	@""
	.align	4
.nv.constant0._ZN7cutlass13device_kernelINS_4gemm6kernel13GemmUniversalIN4cute5tupleIJiiiiEEENS1_10collective13CollectiveMmaINS1_34MainloopSm90TmaGmmaWarpSpecializedILi6ENS5_IJNS4_1CILi2EEESB_NSA_ILi1EEEEEENS1_35KernelTmaWarpSpecializedCooperativeEEENS5_IJNSA_ILi128EEESG_NSA_ILi64EEEEEENS_6half_tENS5_IJSC_llEEESJ_NS5_IJlSC_lEEENS4_8TiledMMAINS4_8MMA_AtomIJNS4_4SM904GMMA26MMA_64x128x16_F32F16F16_SSILNSP_5MajorE1ELSR_0ELNSP_7ScaleInE1ELSS_1EEEEEENS4_6LayoutINS5_IJSB_SC_SC_EEENS5_IJSC_NSA_ILi0EEESX_EEEEENS5_IJNS4_10UnderscoreES10_S10_EEEEENS4_23SM90_TMA_LOAD_MULTICASTENS4_14ComposedLayoutINS4_7SwizzleILi3ELi4ELi3EEENS4_18smem_ptr_flag_bitsILi16EEENSV_INS5_IJSH_NSA_ILi8EEEEEENS5_IJSC_SH_EEEEEEEvNS4_8identityES13_NS14_IS16_S18_NSV_INS5_IJS19_SH_EEENS5_IJSH_SC_EEEEEEEvS1E_EENS_8epilogue10collective6detail29Sm90TmaWarpSpecializedAdapterINS1L_15DefaultEpilogueISJ_SL_SL_NS1K_6thread17LinearCombinationISJ_Li1EffLNS1P_9ScaleType4KindE0ELNS_15FloatRoundStyleE2ESJ_EENS1_15EpilogueDefaultEEEEEvvEEEEvNT_6ParamsE:
	.zero		1664


//--------------------- SYMBOLS --------------------------

	.type		.nv.reservedSmem.offset0,@object
	.size		.nv.reservedSmem.offset0,0x4
	.type		__assertfail,@function
